	.target	sm_100a

	.elftype	@"ET_EXEC"


//--------------------- .note.nv.tkinfo           --------------------------
	.section	.note.nv.tkinfo,"",@"SHT_NOTE"
	.sectionflags	@"SHF_NOTE_NV_TKINFO"
	.tkinfo
        /*0018*/ 	.word	0x00000002
        /*0030*/ 	.string	""
        /*0030*/ 	.string	"ptxas"
        /*0030*/ 	.string	"Cuda compilation tools, release 13.0, V13.0.88"
        /*0030*/ 	.string	"Build cuda_13.0.r13.0/compiler.36424714_0"
        /*0030*/ 	.string	"-arch sm_100a -m 64 "



//--------------------- .note.nv.cuinfo           --------------------------
	.section	.note.nv.cuinfo,"",@"SHT_NOTE"
	.sectionflags	@"SHF_NOTE_NV_CUINFO"
        /*0018*/ 	.short	0x0002
        /*001a*/ 	.short	0x0064
        /*001c*/ 	.short	0x0082
	.zero		2


//--------------------- .nv.info                  --------------------------
	.section	.nv.info,"",@"SHT_CUDA_INFO"
	.align	4


	//----- nvinfo : EIATTR_REGCOUNT
	.align		4
        /*0000*/ 	.byte	0x04, 0x2f
        /*0002*/ 	.short	(.L_19 - .L_18)
	.align		4
.L_18:
        /*0004*/ 	.word	index@(_ZN7cutlass13device_kernelINS_4gemm6kernel13GemmUniversalIN4cute5tupleIJiiiiEEENS1_10collective13CollectiveMmaINS1_35MainloopSm100TmaUmmaWarpSpecializedILi3ELi2ELi4ENS5_IJNS4_1CILi2EEESB_NSA_ILi1EEEEEEEENS5_IJNSA_ILi128EEESF_NSA_ILi64EEEEEENS_12float_e4m3_tENS5_IJlSC_lEEESI_SJ_NS4_8TiledMMAINS4_8MMA_AtomIJNS4_10MMA_TraitsINS4_25SM100_MMA_F8F6F4_2x1SM_SSEJSI_SI_fSF_SF_NS4_17integral_constantINS4_4UMMA5MajorELSQ_0EEESR_NSO_INSP_7ScaleInELSS_0EEEST_EEEEEENS4_6LayoutINS5_IJSC_SC_SC_EEENS5_IJNSA_ILi0EEESY_SY_EEEEENS5_IJNS4_10UnderscoreES11_S11_EEEEENS4_28SM100_TMA_2SM_LOAD_MULTICASTENS4_14ComposedLayoutINS4_7SwizzleILi2ELi4ELi3EEENS4_18smem_ptr_flag_bitsILi8EEENSW_INS5_IJNSA_ILi8EEESG_EEENS5_IJSG_SC_EEEEEEEvNS4_8identityENS4_18SM100_TMA_2SM_LOADES1E_vS1F_EENS_8epilogue10collective18CollectiveEpilogueINS1I_23Sm100TmaWarpSpecializedILi2ELi2ELi32ELb0ELb0EEEJNS5_IJSG_SF_SG_EEENS5_IJNSW_ISG_SC_EENSW_INS5_IJNSA_ILi32EEESB_EEENS5_IJSC_SG_EEEEEEEESI_SJ_SI_SJ_NS1I_6fusion15FusionCallbacksIS1M_NS1U_17LinearCombinationISI_fSI_fLNS_15FloatRoundStyleE2EEES1N_S1T_JEEENS4_5SM1004TMEM4LOAD26SM100_TMEM_LOAD_32dp32b32xENS4_13SM90_TMA_LOADENS15_INS16_ILi1ELi4ELi3EEES19_NSW_INS5_IJS1A_S1P_EEENS5_IJS1P_SC_EEEEEEENS4_39AutoVectorizingCopyWithAssumedAlignmentILi128EEENS4_14SM90_TMA_STOREES29_S2B_S2B_EEEvvEEEEvNT_6ParamsE)
        /*0008*/ 	.word	0x00000072


	//----- nvinfo : EIATTR_FRAME_SIZE
	.align		4
.L_19:
        /*000c*/ 	.byte	0x04, 0x11
        /*000e*/ 	.short	(.L_21 - .L_20)
	.align		4
.L_20:
        /*0010*/ 	.word	index@($__internal_2_$__cuda_sm10x_tcgen05_guardrail_trap_unallocated_columns_being_dealloced)
        /*0014*/ 	.word	0x00000000


	//----- nvinfo : EIATTR_FRAME_SIZE
	.align		4
.L_21:
        /*0018*/ 	.byte	0x04, 0x11
        /*001a*/ 	.short	(.L_23 - .L_22)
	.align		4
.L_22:
        /*001c*/ 	.word	index@($__internal_1_$__cuda_sm10x_tcgen05_guardrail_trap_phase_invalid_during_alloc)
        /*0020*/ 	.word	0x00000000


	//----- nvinfo : EIATTR_FRAME_SIZE
	.align		4
.L_23:
        /*0024*/ 	.byte	0x04, 0x11
        /*0026*/ 	.short	(.L_25 - .L_24)
	.align		4
.L_24:
        /*0028*/ 	.word	index@($__internal_0_$__cuda_sm10x_tcgen05_guardrail_trap_col_being_dealloced_not_returned_by_alloc)
        /*002c*/ 	.word	0x00000000


	//----- nvinfo : EIATTR_FRAME_SIZE
	.align		4
.L_25:
        /*0030*/ 	.byte	0x04, 0x11
        /*0032*/ 	.short	(.L_27 - .L_26)
	.align		4
.L_26:
        /*0034*/ 	.word	index@(_ZN7cutlass13device_kernelINS_4gemm6kernel13GemmUniversalIN4cute5tupleIJiiiiEEENS1_10collective13CollectiveMmaINS1_35MainloopSm100TmaUmmaWarpSpecializedILi3ELi2ELi4ENS5_IJNS4_1CILi2EEESB_NSA_ILi1EEEEEEEENS5_IJNSA_ILi128EEESF_NSA_ILi64EEEEEENS_12float_e4m3_tENS5_IJlSC_lEEESI_SJ_NS4_8TiledMMAINS4_8MMA_AtomIJNS4_10MMA_TraitsINS4_25SM100_MMA_F8F6F4_2x1SM_SSEJSI_SI_fSF_SF_NS4_17integral_constantINS4_4UMMA5MajorELSQ_0EEESR_NSO_INSP_7ScaleInELSS_0EEEST_EEEEEENS4_6LayoutINS5_IJSC_SC_SC_EEENS5_IJNSA_ILi0EEESY_SY_EEEEENS5_IJNS4_10UnderscoreES11_S11_EEEEENS4_28SM100_TMA_2SM_LOAD_MULTICASTENS4_14ComposedLayoutINS4_7SwizzleILi2ELi4ELi3EEENS4_18smem_ptr_flag_bitsILi8EEENSW_INS5_IJNSA_ILi8EEESG_EEENS5_IJSG_SC_EEEEEEEvNS4_8identityENS4_18SM100_TMA_2SM_LOADES1E_vS1F_EENS_8epilogue10collective18CollectiveEpilogueINS1I_23Sm100TmaWarpSpecializedILi2ELi2ELi32ELb0ELb0EEEJNS5_IJSG_SF_SG_EEENS5_IJNSW_ISG_SC_EENSW_INS5_IJNSA_ILi32EEESB_EEENS5_IJSC_SG_EEEEEEEESI_SJ_SI_SJ_NS1I_6fusion15FusionCallbacksIS1M_NS1U_17LinearCombinationISI_fSI_fLNS_15FloatRoundStyleE2EEES1N_S1T_JEEENS4_5SM1004TMEM4LOAD26SM100_TMEM_LOAD_32dp32b32xENS4_13SM90_TMA_LOADENS15_INS16_ILi1ELi4ELi3EEES19_NSW_INS5_IJS1A_S1P_EEENS5_IJS1P_SC_EEEEEEENS4_39AutoVectorizingCopyWithAssumedAlignmentILi128EEENS4_14SM90_TMA_STOREES29_S2B_S2B_EEEvvEEEEvNT_6ParamsE)
        /*0038*/ 	.word	0x00000000


	//----- nvinfo : EIATTR_MIN_STACK_SIZE
	.align		4
.L_27:
        /*003c*/ 	.byte	0x04, 0x12
        /*003e*/ 	.short	(.L_29 - .L_28)
	.align		4
.L_28:
        /*0040*/ 	.word	index@(_ZN7cutlass13device_kernelINS_4gemm6kernel13GemmUniversalIN4cute5tupleIJiiiiEEENS1_10collective13CollectiveMmaINS1_35MainloopSm100TmaUmmaWarpSpecializedILi3ELi2ELi4ENS5_IJNS4_1CILi2EEESB_NSA_ILi1EEEEEEEENS5_IJNSA_ILi128EEESF_NSA_ILi64EEEEEENS_12float_e4m3_tENS5_IJlSC_lEEESI_SJ_NS4_8TiledMMAINS4_8MMA_AtomIJNS4_10MMA_TraitsINS4_25SM100_MMA_F8F6F4_2x1SM_SSEJSI_SI_fSF_SF_NS4_17integral_constantINS4_4UMMA5MajorELSQ_0EEESR_NSO_INSP_7ScaleInELSS_0EEEST_EEEEEENS4_6LayoutINS5_IJSC_SC_SC_EEENS5_IJNSA_ILi0EEESY_SY_EEEEENS5_IJNS4_10UnderscoreES11_S11_EEEEENS4_28SM100_TMA_2SM_LOAD_MULTICASTENS4_14ComposedLayoutINS4_7SwizzleILi2ELi4ELi3EEENS4_18smem_ptr_flag_bitsILi8EEENSW_INS5_IJNSA_ILi8EEESG_EEENS5_IJSG_SC_EEEEEEEvNS4_8identityENS4_18SM100_TMA_2SM_LOADES1E_vS1F_EENS_8epilogue10collective18CollectiveEpilogueINS1I_23Sm100TmaWarpSpecializedILi2ELi2ELi32ELb0ELb0EEEJNS5_IJSG_SF_SG_EEENS5_IJNSW_ISG_SC_EENSW_INS5_IJNSA_ILi32EEESB_EEENS5_IJSC_SG_EEEEEEEESI_SJ_SI_SJ_NS1I_6fusion15FusionCallbacksIS1M_NS1U_17LinearCombinationISI_fSI_fLNS_15FloatRoundStyleE2EEES1N_S1T_JEEENS4_5SM1004TMEM4LOAD26SM100_TMEM_LOAD_32dp32b32xENS4_13SM90_TMA_LOADENS15_INS16_ILi1ELi4ELi3EEES19_NSW_INS5_IJS1A_S1P_EEENS5_IJS1P_SC_EEEEEEENS4_39AutoVectorizingCopyWithAssumedAlignmentILi128EEENS4_14SM90_TMA_STOREES29_S2B_S2B_EEEvvEEEEvNT_6ParamsE)
        /*0044*/ 	.word	0x00000000
.L_29:


//--------------------- .nv.compat                --------------------------
	.section	.nv.compat,"",@"SHT_CUDA_COMPAT_INFO"
	.align	4
        /*0000*/ 	.byte	0x02, 0x09, 0x01, 0x00, 0x02, 0x02, 0x02, 0x00, 0x02, 0x05, 0x05, 0x00, 0x03, 0x07, 0x01, 0x01
        /*0010*/ 	.byte	0x02, 0x03, 0x01, 0x00, 0x02, 0x06, 0x01, 0x00, 0x04, 0x0b, 0x08, 0x00, 0x09, 0x00, 0x00, 0x00
        /*0020*/ 	.byte	0x00, 0x00, 0x00, 0x00


//--------------------- .nv.info._ZN7cutlass13device_kernelINS_4gemm6kernel13GemmUniversalIN4cute5tupleIJiiiiEEENS1_10collective13CollectiveMmaINS1_35MainloopSm100TmaUmmaWarpSpecializedILi3ELi2ELi4ENS5_IJNS4_1CILi2EEESB_NSA_ILi1EEEEEEEENS5_IJNSA_ILi128EEESF_NSA_ILi64EEEEEENS_12float_e4m3_tENS5_IJlSC_lEEESI_SJ_NS4_8TiledMMAINS4_8MMA_AtomIJNS4_10MMA_TraitsINS4_25SM100_MMA_F8F6F4_2x1SM_SSEJSI_SI_fSF_SF_NS4_17integral_constantINS4_4UMMA5MajorELSQ_0EEESR_NSO_INSP_7ScaleInELSS_0EEEST_EEEEEENS4_6LayoutINS5_IJSC_SC_SC_EEENS5_IJNSA_ILi0EEESY_SY_EEEEENS5_IJNS4_10UnderscoreES11_S11_EEEEENS4_28SM100_TMA_2SM_LOAD_MULTICASTENS4_14ComposedLayoutINS4_7SwizzleILi2ELi4ELi3EEENS4_18smem_ptr_flag_bitsILi8EEENSW_INS5_IJNSA_ILi8EEESG_EEENS5_IJSG_SC_EEEEEEEvNS4_8identityENS4_18SM100_TMA_2SM_LOADES1E_vS1F_EENS_8epilogue10collective18CollectiveEpilogueINS1I_23Sm100TmaWarpSpecializedILi2ELi2ELi32ELb0ELb0EEEJNS5_IJSG_SF_SG_EEENS5_IJNSW_ISG_SC_EENSW_INS5_IJNSA_ILi32EEESB_EEENS5_IJSC_SG_EEEEEEEESI_SJ_SI_SJ_NS1I_6fusion15FusionCallbacksIS1M_NS1U_17LinearCombinationISI_fSI_fLNS_15FloatRoundStyleE2EEES1N_S1T_JEEENS4_5SM1004TMEM4LOAD26SM100_TMEM_LOAD_32dp32b32xENS4_13SM90_TMA_LOADENS15_INS16_ILi1ELi4ELi3EEES19_NSW_INS5_IJS1A_S1P_EEENS5_IJS1P_SC_EEEEEEENS4_39AutoVectorizingCopyWithAssumedAlignmentILi128EEENS4_14SM90_TMA_STOREES29_S2B_S2B_EEEvvEEEEvNT_6ParamsE --------------------------
	.section	.nv.info._ZN7cutlass13device_kernelINS_4gemm6kernel13GemmUniversalIN4cute5tupleIJiiiiEEENS1_10collective13CollectiveMmaINS1_35MainloopSm100TmaUmmaWarpSpecializedILi3ELi2ELi4ENS5_IJNS4_1CILi2EEESB_NSA_ILi1EEEEEEEENS5_IJNSA_ILi128EEESF_NSA_ILi64EEEEEENS_12float_e4m3_tENS5_IJlSC_lEEESI_SJ_NS4_8TiledMMAINS4_8MMA_AtomIJNS4_10MMA_TraitsINS4_25SM100_MMA_F8F6F4_2x1SM_SSEJSI_SI_fSF_SF_NS4_17integral_constantINS4_4UMMA5MajorELSQ_0EEESR_NSO_INSP_7ScaleInELSS_0EEEST_EEEEEENS4_6LayoutINS5_IJSC_SC_SC_EEENS5_IJNSA_ILi0EEESY_SY_EEEEENS5_IJNS4_10UnderscoreES11_S11_EEEEENS4_28SM100_TMA_2SM_LOAD_MULTICASTENS4_14ComposedLayoutINS4_7SwizzleILi2ELi4ELi3EEENS4_18smem_ptr_flag_bitsILi8EEENSW_INS5_IJNSA_ILi8EEESG_EEENS5_IJSG_SC_EEEEEEEvNS4_8identityENS4_18SM100_TMA_2SM_LOADES1E_vS1F_EENS_8epilogue10collective18CollectiveEpilogueINS1I_23Sm100TmaWarpSpecializedILi2ELi2ELi32ELb0ELb0EEEJNS5_IJSG_SF_SG_EEENS5_IJNSW_ISG_SC_EENSW_INS5_IJNSA_ILi32EEESB_EEENS5_IJSC_SG_EEEEEEEESI_SJ_SI_SJ_NS1I_6fusion15FusionCallbacksIS1M_NS1U_17LinearCombinationISI_fSI_fLNS_15FloatRoundStyleE2EEES1N_S1T_JEEENS4_5SM1004TMEM4LOAD26SM100_TMEM_LOAD_32dp32b32xENS4_13SM90_TMA_LOADENS15_INS16_ILi1ELi4ELi3EEES19_NSW_INS5_IJS1A_S1P_EEENS5_IJS1P_SC_EEEEEEENS4_39AutoVectorizingCopyWithAssumedAlignmentILi128EEENS4_14SM90_TMA_STOREES29_S2B_S2B_EEEvvEEEEvNT_6ParamsE,"",@"SHT_CUDA_INFO"
	.sectionflags	@""
	.align	4


	//----- nvinfo : EIATTR_CUDA_API_VERSION
	.align		4
        /*0000*/ 	.byte	0x04, 0x37
        /*0002*/ 	.short	(.L_31 - .L_30)
.L_30:
        /*0004*/ 	.word	0x00000082


	//----- nvinfo : EIATTR_KPARAM_INFO
	.align		4
.L_31:
        /*0008*/ 	.byte	0x04, 0x17
        /*000a*/ 	.short	(.L_33 - .L_32)
.L_32:
        /*000c*/ 	.word	0x00000000
        /*0010*/ 	.short	0x0000
        /*0012*/ 	.short	0x0000
        /*0014*/ 	.byte	0x00, 0xf0, 0x01, 0x20


	//----- nvinfo : EIATTR_AT_ENTRY_FRAGMENTS
	.align		4
.L_33:
        /*0018*/ 	.byte	0x04, 0x4f
        /*001a*/ 	.short	(.L_35 - .L_34)


	//   ....[0]....
.L_34:
        /*001c*/ 	.word	0x00000007


	//----- nvinfo : EIATTR_RESERVED_SMEM_USED
	.align		4
.L_35:
        /*0020*/ 	.byte	0x01, 0x41
	.zero		2


	//----- nvinfo : EIATTR_SPARSE_MMA_MASK
	.align		4
        /*0024*/ 	.byte	0x03, 0x50
        /*0026*/ 	.short	0x0000


	//----- nvinfo : EIATTR_TCGEN05_2CTA_USED
	.align		4
        /*0028*/ 	.byte	0x01, 0x52
	.zero		2


	//----- nvinfo : EIATTR_MAXREG_COUNT
	.align		4
        /*002c*/ 	.byte	0x03, 0x1b
        /*002e*/ 	.short	0x00ff


	//----- nvinfo : EIATTR_NUM_BARRIERS
	.align		4
        /*0030*/ 	.byte	0x02, 0x4c
        /*0032*/ 	.byte	0x07
	.zero		1


	//----- nvinfo : EIATTR_EXTERNS
	.align		4
        /*0034*/ 	.byte	0x04, 0x0f
        /*0036*/ 	.short	(.L_37 - .L_36)


	//   ....[0]....
	.align		4
.L_36:
        /*0038*/ 	.word	index@(__assertfail)


	//----- nvinfo : EIATTR_MERCURY_ISA_VERSION
	.align		4
.L_37:
        /*003c*/ 	.byte	0x03, 0x5f
        /*003e*/ 	.short	0x0101


	//----- nvinfo : EIATTR_INT_WARP_WIDE_INSTR_OFFSETS
	.align		4
        /*0040*/ 	.byte	0x04, 0x31
        /*0042*/ 	.short	(.L_39 - .L_38)


	//   ....[0]....
.L_38:
        /*0044*/ 	.word	0x00000d10


	//   ....[1]....
        /*0048*/ 	.word	0x00000db0


	//   ....[2]....
        /*004c*/ 	.word	0x000040e0


	//   ....[3]....
        /*0050*/ 	.word	0x00004100


	//   ....[4]....
        /*0054*/ 	.word	0x00004130


	//   ....[5]....
        /*0058*/ 	.word	0x00004c50


	//   ....[6]....
        /*005c*/ 	.word	0x00004cf0


	//   ....[7]....
        /*0060*/ 	.word	0x00004da0


	//   ....[8]....
        /*0064*/ 	.word	0x00004e40


	//   ....[9]....
        /*0068*/ 	.word	0x00004f30


	//   ....[10]....
        /*006c*/ 	.word	0x00005000


	//----- nvinfo : EIATTR_COOP_GROUP_MASK_REGIDS
	.align		4
.L_39:
        /*0070*/ 	.byte	0x04, 0x29
        /*0072*/ 	.short	(.L_41 - .L_40)


	//   ....[0]....
.L_40:
        /*0074*/ 	.word	0xffffffff


	//   ....[1]....
        /*0078*/ 	.word	0xffffffff


	//   ....[2]....
        /*007c*/ 	.word	0xffffffff


	//   ....[3]....
        /*0080*/ 	.word	0xffffffff


	//   ....[4]....
        /*0084*/ 	.word	0xffffffff


	//   ....[5]....
        /*0088*/ 	.word	0xffffffff


	//   ....[6]....
        /*008c*/ 	.word	0xffffffff


	//   ....[7]....
        /*0090*/ 	.word	0xffffffff


	//   ....[8]....
        /*0094*/ 	.word	0xffffffff


	//   ....[9]....
        /*0098*/ 	.word	0xffffffff


	//   ....[10]....
        /*009c*/ 	.word	0xffffffff


	//   ....[11]....
        /*00a0*/ 	.word	0xffffffff


	//   ....[12]....
        /*00a4*/ 	.word	0xffffffff


	//   ....[13]....
        /*00a8*/ 	.word	0xffffffff


	//----- nvinfo : EIATTR_COOP_GROUP_INSTR_OFFSETS
	.align		4
.L_41:
        /*00ac*/ 	.byte	0x04, 0x28
        /*00ae*/ 	.short	(.L_43 - .L_42)


	//   ....[0]....
.L_42:
        /*00b0*/ 	.word	0x000000b0


	//   ....[1]....
        /*00b4*/ 	.word	0x00000520


	//   ....[2]....
        /*00b8*/ 	.word	0x000006c0


	//   ....[3]....
        /*00bc*/ 	.word	0x00000810


	//   ....[4]....
        /*00c0*/ 	.word	0x00000900


	//   ....[5]....
        /*00c4*/ 	.word	0x00000a60


	//   ....[6]....
        /*00c8*/ 	.word	0x00000bf0


	//   ....[7]....
        /*00cc*/ 	.word	0x00000e30


	//   ....[8]....
        /*00d0*/ 	.word	0x00002180


	//   ....[9]....
        /*00d4*/ 	.word	0x00002fa0


	//   ....[10]....
        /*00d8*/ 	.word	0x00003470


	//   ....[11]....
        /*00dc*/ 	.word	0x000034a0


	//   ....[12]....
        /*00e0*/ 	.word	0x00003fe0


	//   ....[13]....
        /*00e4*/ 	.word	0x000041f0


	//----- nvinfo : EIATTR_VRC_CTA_INIT_COUNT
	.align		4
.L_43:
        /*00e8*/ 	.byte	0x02, 0x4a
        /*00ea*/ 	.byte	0x80
	.zero		1


	//----- nvinfo : EIATTR_SYSCALL_OFFSETS
	.align		4
        /*00ec*/ 	.byte	0x04, 0x46
        /*00ee*/ 	.short	(.L_45 - .L_44)


	//   ....[0]....
.L_44:
        /*00f0*/ 	.word	0x00005b10


	//   ....[1]....
        /*00f4*/ 	.word	0x00005c50


	//   ....[2]....
        /*00f8*/ 	.word	0x00006470


	//   ....[3]....
        /*00fc*/ 	.word	0x00007260


	//----- nvinfo : EIATTR_MBARRIER_INSTR_OFFSETS
	.align		4
.L_45:
        /*0100*/ 	.byte	0x04, 0x39
        /*0102*/ 	.short	(.L_47 - .L_46)


	//   ....[0]....
.L_46:
        /*0104*/ 	.word	0x00000650
        /*0108*/ 	.word	0x000000ff
        /*010c*/ 	.word	0x00000000
        /*0110*/ 	.short	0x0100
        /*0112*/ 	.byte	0x04
	.zero		1


	//   ....[1]....
        /*0114*/ 	.word	0x00000660
        /*0118*/ 	.word	0x000000ff
        /*011c*/ 	.word	0x00000018
        /*0120*/ 	.short	0x0100
        /*0122*/ 	.byte	0x04
	.zero		1


	//   ....[2]....
        /*0124*/ 	.word	0x00000670
        /*0128*/ 	.word	0x000000ff
        /*012c*/ 	.word	0x00000008
        /*0130*/ 	.short	0x0100
        /*0132*/ 	.byte	0x04
	.zero		1


	//   ....[3]....
        /*0134*/ 	.word	0x00000680
        /*0138*/ 	.word	0x000000ff
        /*013c*/ 	.word	0x00000020
        /*0140*/ 	.short	0x0100
        /*0142*/ 	.byte	0x04
	.zero		1


	//   ....[4]....
        /*0144*/ 	.word	0x00000690
        /*0148*/ 	.word	0x000000ff
        /*014c*/ 	.word	0x00000010
        /*0150*/ 	.short	0x0100
        /*0152*/ 	.byte	0x04
	.zero		1


	//   ....[5]....
        /*0154*/ 	.word	0x000006a0
        /*0158*/ 	.word	0x000000ff
        /*015c*/ 	.word	0x00000028
        /*0160*/ 	.short	0x0100
        /*0162*/ 	.byte	0x04
	.zero		1


	//   ....[6]....
        /*0164*/ 	.word	0x000007c0
        /*0168*/ 	.word	0x000000ff
        /*016c*/ 	.word	0x00000030
        /*0170*/ 	.short	0x0100
        /*0172*/ 	.byte	0x04
	.zero		1


	//   ....[7]....
        /*0174*/ 	.word	0x000007d0
        /*0178*/ 	.word	0x000000ff
        /*017c*/ 	.word	0x00000040
        /*0180*/ 	.short	0x0100
        /*0182*/ 	.byte	0x04
	.zero		1


	//   ....[8]....
        /*0184*/ 	.word	0x000007e0
        /*0188*/ 	.word	0x000000ff
        /*018c*/ 	.word	0x00000038
        /*0190*/ 	.short	0x0100
        /*0192*/ 	.byte	0x04
	.zero		1


	//   ....[9]....
        /*0194*/ 	.word	0x000007f0
        /*0198*/ 	.word	0x000000ff
        /*019c*/ 	.word	0x00000048
        /*01a0*/ 	.short	0x0100
        /*01a2*/ 	.byte	0x04
	.zero		1


	//   ....[10]....
        /*01a4*/ 	.word	0x000008d0
        /*01a8*/ 	.word	0x000000ff
        /*01ac*/ 	.word	0x00000050
        /*01b0*/ 	.short	0x0100
        /*01b2*/ 	.byte	0x06
	.zero		1


	//   ....[11]....
        /*01b4*/ 	.word	0x000008e0
        /*01b8*/ 	.word	0x000000ff
        /*01bc*/ 	.word	0x00000058
        /*01c0*/ 	.short	0x0100
        /*01c2*/ 	.byte	0x06
	.zero		1


	//   ....[12]....
        /*01c4*/ 	.word	0x00000a10
        /*01c8*/ 	.word	0x000000ff
        /*01cc*/ 	.word	0x00000060
        /*01d0*/ 	.short	0x0100
        /*01d2*/ 	.byte	0x06
	.zero		1


	//   ....[13]....
        /*01d4*/ 	.word	0x00000a20
        /*01d8*/ 	.word	0x000000ff
        /*01dc*/ 	.word	0x00000070
        /*01e0*/ 	.short	0x0100
        /*01e2*/ 	.byte	0x06
	.zero		1


	//   ....[14]....
        /*01e4*/ 	.word	0x00000a30
        /*01e8*/ 	.word	0x000000ff
        /*01ec*/ 	.word	0x00000068
        /*01f0*/ 	.short	0x0100
        /*01f2*/ 	.byte	0x06
	.zero		1


	//   ....[15]....
        /*01f4*/ 	.word	0x00000a40
        /*01f8*/ 	.word	0x000000ff
        /*01fc*/ 	.word	0x00000078
        /*0200*/ 	.short	0x0100
        /*0202*/ 	.byte	0x06
	.zero		1


	//   ....[16]....
        /*0204*/ 	.word	0x00000b60
        /*0208*/ 	.word	0x000000ff
        /*020c*/ 	.word	0x00000080
        /*0210*/ 	.short	0x0100
        /*0212*/ 	.byte	0x04
	.zero		1


	//   ....[17]....
        /*0214*/ 	.word	0x00000b70
        /*0218*/ 	.word	0x000000ff
        /*021c*/ 	.word	0x000000a0
        /*0220*/ 	.short	0x0100
        /*0222*/ 	.byte	0x04
	.zero		1


	//   ....[18]....
        /*0224*/ 	.word	0x00000b80
        /*0228*/ 	.word	0x000000ff
        /*022c*/ 	.word	0x00000088
        /*0230*/ 	.short	0x0100
        /*0232*/ 	.byte	0x04
	.zero		1


	//   ....[19]....
        /*0234*/ 	.word	0x00000b90
        /*0238*/ 	.word	0x000000ff
        /*023c*/ 	.word	0x000000a8
        /*0240*/ 	.short	0x0100
        /*0242*/ 	.byte	0x04
	.zero		1


	//   ....[20]....
        /*0244*/ 	.word	0x00000ba0
        /*0248*/ 	.word	0x000000ff
        /*024c*/ 	.word	0x00000090
        /*0250*/ 	.short	0x0100
        /*0252*/ 	.byte	0x04
	.zero		1


	//   ....[21]....
        /*0254*/ 	.word	0x00000bb0
        /*0258*/ 	.word	0x000000ff
        /*025c*/ 	.word	0x000000b0
        /*0260*/ 	.short	0x0100
        /*0262*/ 	.byte	0x04
	.zero		1


	//   ....[22]....
        /*0264*/ 	.word	0x00000bc0
        /*0268*/ 	.word	0x000000ff
        /*026c*/ 	.word	0x00000098
        /*0270*/ 	.short	0x0100
        /*0272*/ 	.byte	0x04
	.zero		1


	//   ....[23]....
        /*0274*/ 	.word	0x00000bd0
        /*0278*/ 	.word	0x000000ff
        /*027c*/ 	.word	0x000000b8
        /*0280*/ 	.short	0x0100
        /*0282*/ 	.byte	0x04
	.zero		1


	//   ....[24]....
        /*0284*/ 	.word	0x00000cc0
        /*0288*/ 	.word	0x000000ff
        /*028c*/ 	.word	0x000000c0
        /*0290*/ 	.short	0x0100
        /*0292*/ 	.byte	0x04
	.zero		1


	//   ....[25]....
        /*0294*/ 	.word	0x00000cd0
        /*0298*/ 	.word	0x000000ff
        /*029c*/ 	.word	0x000000d0
        /*02a0*/ 	.short	0x0100
        /*02a2*/ 	.byte	0x04
	.zero		1


	//   ....[26]....
        /*02a4*/ 	.word	0x00000ce0
        /*02a8*/ 	.word	0x000000ff
        /*02ac*/ 	.word	0x000000c8
        /*02b0*/ 	.short	0x0100
        /*02b2*/ 	.byte	0x04
	.zero		1


	//   ....[27]....
        /*02b4*/ 	.word	0x00000cf0
        /*02b8*/ 	.word	0x000000ff
        /*02bc*/ 	.word	0x000000d8
        /*02c0*/ 	.short	0x0100
        /*02c2*/ 	.byte	0x04
	.zero		1


	//   ....[28]....
        /*02c4*/ 	.word	0x00000df0
        /*02c8*/ 	.word	0x000000ff
        /*02cc*/ 	.word	0x000000e0
        /*02d0*/ 	.short	0x0100
        /*02d2*/ 	.byte	0x06
	.zero		1


	//   ....[29]....
        /*02d4*/ 	.word	0x000019a0
        /*02d8*/ 	.word	0x00000003
        /*02dc*/ 	.word	0x000000d0
        /*02e0*/ 	.short	0x010a
        /*02e2*/ 	.byte	0xff
	.zero		1


	//   ....[30]....
        /*02e4*/ 	.word	0x000019d0
        /*02e8*/ 	.word	0x00000003
        /*02ec*/ 	.word	0x000000c0
        /*02f0*/ 	.short	0x0101
        /*02f2*/ 	.byte	0xff
	.zero		1


	//   ....[31]....
        /*02f4*/ 	.word	0x00001a90
        /*02f8*/ 	.word	0x000000ff
        /*02fc*/ 	.word	0x00000018
        /*0300*/ 	.short	0x010a
        /*0302*/ 	.byte	0x04
	.zero		1


	//   ....[32]....
        /*0304*/ 	.word	0x00001b60
        /*0308*/ 	.word	0x000000ff
        /*030c*/ 	.word	0x00000018
        /*0310*/ 	.short	0x010a
        /*0312*/ 	.byte	0x21
	.zero		1


	//   ....[33]....
        /*0314*/ 	.word	0x00001d10
        /*0318*/ 	.word	0x000000ff
        /*031c*/ 	.word	0x00000018
        /*0320*/ 	.short	0x010a
        /*0322*/ 	.byte	0x05
	.zero		1


	//   ....[34]....
        /*0324*/ 	.word	0x00001e20
        /*0328*/ 	.word	0x000000ff
        /*032c*/ 	.word	0x00000058
        /*0330*/ 	.short	0x0101
        /*0332*/ 	.byte	0x06
	.zero		1


	//   ....[35]....
        /*0334*/ 	.word	0x00001e40
        /*0338*/ 	.word	0x000000ff
        /*033c*/ 	.word	0x00000018
        /*0340*/ 	.short	0x010a
        /*0342*/ 	.byte	0x04
	.zero		1


	//   ....[36]....
        /*0344*/ 	.word	0x00001ec0
        /*0348*/ 	.word	0x000000ff
        /*034c*/ 	.word	0x00000018
        /*0350*/ 	.short	0x010a
        /*0352*/ 	.byte	0x11
	.zero		1


	//   ....[37]....
        /*0354*/ 	.word	0x00002050
        /*0358*/ 	.word	0x000000ff
        /*035c*/ 	.word	0x00000018
        /*0360*/ 	.short	0x010a
        /*0362*/ 	.byte	0x05
	.zero		1


	//   ....[38]....
        /*0364*/ 	.word	0x000021b0
        /*0368*/ 	.word	0x00000003
        /*036c*/ 	.word	0x00000060
        /*0370*/ 	.short	0x010a
        /*0372*/ 	.byte	0xff
	.zero		1


	//   ....[39]....
        /*0374*/ 	.word	0x00002300
        /*0378*/ 	.word	0x00000000
        /*037c*/ 	.word	0x00000000
        /*0380*/ 	.short	0x0101
        /*0382*/ 	.byte	0xff
	.zero		1


	//   ....[40]....
        /*0384*/ 	.word	0x000028b0
        /*0388*/ 	.word	0x000000ff
        /*038c*/ 	.word	0x00000000
        /*0390*/ 	.short	0x010a
        /*0392*/ 	.byte	0x04
	.zero		1


	//   ....[41]....
        /*0394*/ 	.word	0x00002940
        /*0398*/ 	.word	0x000000ff
        /*039c*/ 	.word	0x00000000
        /*03a0*/ 	.short	0x010a
        /*03a2*/ 	.byte	0x05
	.zero		1


	//   ....[42]....
        /*03a4*/ 	.word	0x000029e0
        /*03a8*/ 	.word	0x00000000
        /*03ac*/ 	.word	0x00000000
        /*03b0*/ 	.short	0x010a
        /*03b2*/ 	.byte	0xff
	.zero		1


	//   ....[43]....
        /*03b4*/ 	.word	0x00002b00
        /*03b8*/ 	.word	0x00000002
        /*03bc*/ 	.word	0x000000c0
        /*03c0*/ 	.short	0x010a
        /*03c2*/ 	.byte	0xff
	.zero		1


	//   ....[44]....
        /*03c4*/ 	.word	0x00002b60
        /*03c8*/ 	.word	0x00000004
        /*03cc*/ 	.word	0x00000000
        /*03d0*/ 	.short	0x0101
        /*03d2*/ 	.byte	0xff
	.zero		1


	//   ....[45]....
        /*03d4*/ 	.word	0x00002b80
        /*03d8*/ 	.word	0x000000ff
        /*03dc*/ 	.word	0x00000070
        /*03e0*/ 	.short	0x010a
        /*03e2*/ 	.byte	0x04
	.zero		1


	//   ....[46]....
        /*03e4*/ 	.word	0x00002ca0
        /*03e8*/ 	.word	0x00000002
        /*03ec*/ 	.word	0x00000060
        /*03f0*/ 	.short	0x010a
        /*03f2*/ 	.byte	0xff
	.zero		1


	//   ....[47]....
        /*03f4*/ 	.word	0x00002db0
        /*03f8*/ 	.word	0x00000002
        /*03fc*/ 	.word	0x00000000
        /*0400*/ 	.short	0x0101
        /*0402*/ 	.byte	0xff
	.zero		1


	//   ....[48]....
        /*0404*/ 	.word	0x00002e40
        /*0408*/ 	.word	0x000000ff
        /*040c*/ 	.word	0x00000070
        /*0410*/ 	.short	0x0106
        /*0412*/ 	.byte	0x04
	.zero		1


	//   ....[49]....
        /*0414*/ 	.word	0x00002e60
        /*0418*/ 	.word	0x000000ff
        /*041c*/ 	.word	0x00000070
        /*0420*/ 	.short	0x010a
        /*0422*/ 	.byte	0x04
	.zero		1


	//   ....[50]....
        /*0424*/ 	.word	0x00002ef0
        /*0428*/ 	.word	0x000000ff
        /*042c*/ 	.word	0x00000070
        /*0430*/ 	.short	0x0106
        /*0432*/ 	.byte	0x07
	.zero		1


	//   ....[51]....
        /*0434*/ 	.word	0x00002f30
        /*0438*/ 	.word	0x00000000
        /*043c*/ 	.word	0x00000070
        /*0440*/ 	.short	0x010a
        /*0442*/ 	.byte	0xff
	.zero		1


	//   ....[52]....
        /*0444*/ 	.word	0x00003170
        /*0448*/ 	.word	0x000000ff
        /*044c*/ 	.word	0x00000008
        /*0450*/ 	.short	0x010a
        /*0452*/ 	.byte	0x05
	.zero		1


	//   ....[53]....
        /*0454*/ 	.word	0x00003190
        /*0458*/ 	.word	0x000000ff
        /*045c*/ 	.word	0x00000008
        /*0460*/ 	.short	0x010a
        /*0462*/ 	.byte	0x05
	.zero		1


	//   ....[54]....
        /*0464*/ 	.word	0x00003320
        /*0468*/ 	.word	0x000000ff
        /*046c*/ 	.word	0x00000008
        /*0470*/ 	.short	0x010a
        /*0472*/ 	.byte	0x05
	.zero		1


	//   ....[55]....
        /*0474*/ 	.word	0x00003340
        /*0478*/ 	.word	0x000000ff
        /*047c*/ 	.word	0x00000008
        /*0480*/ 	.short	0x010a
        /*0482*/ 	.byte	0x05
	.zero		1


	//   ....[56]....
        /*0484*/ 	.word	0x00003400
        /*0488*/ 	.word	0x000000ff
        /*048c*/ 	.word	0x00000000
        /*0490*/ 	.short	0x0101
        /*0492*/ 	.byte	0x04
	.zero		1


	//   ....[57]....
        /*0494*/ 	.word	0x00003700
        /*0498*/ 	.word	0x00000000
        /*049c*/ 	.word	0x00000060
        /*04a0*/ 	.short	0x010a
        /*04a2*/ 	.byte	0xff
	.zero		1


	//   ....[58]....
        /*04a4*/ 	.word	0x000037c0
        /*04a8*/ 	.word	0x00000000
        /*04ac*/ 	.word	0x00000000
        /*04b0*/ 	.short	0x0101
        /*04b2*/ 	.byte	0xff
	.zero		1


	//   ....[59]....
        /*04b4*/ 	.word	0x00003880
        /*04b8*/ 	.word	0x000000ff
        /*04bc*/ 	.word	0x00000000
        /*04c0*/ 	.short	0x010a
        /*04c2*/ 	.byte	0x04
	.zero		1


	//   ....[60]....
        /*04c4*/ 	.word	0x00003890
        /*04c8*/ 	.word	0x000000ff
        /*04cc*/ 	.word	0x000000a0
        /*04d0*/ 	.short	0x010a
        /*04d2*/ 	.byte	0x17
	.zero		1


	//   ....[61]....
        /*04d4*/ 	.word	0x00003940
        /*04d8*/ 	.word	0x000000ff
        /*04dc*/ 	.word	0x00000000
        /*04e0*/ 	.short	0x010a
        /*04e2*/ 	.byte	0x05
	.zero		1


	//   ....[62]....
        /*04e4*/ 	.word	0x00003a80
        /*04e8*/ 	.word	0x000000ff
        /*04ec*/ 	.word	0x00000000
        /*04f0*/ 	.short	0x010a
        /*04f2*/ 	.byte	0x04
	.zero		1


	//   ....[63]....
        /*04f4*/ 	.word	0x00003cd0
        /*04f8*/ 	.word	0x000000ff
        /*04fc*/ 	.word	0x00000000
        /*0500*/ 	.short	0x010a
        /*0502*/ 	.byte	0x04
	.zero		1


	//   ....[64]....
        /*0504*/ 	.word	0x00003d60
        /*0508*/ 	.word	0x000000ff
        /*050c*/ 	.word	0x00000000
        /*0510*/ 	.short	0x010a
        /*0512*/ 	.byte	0x05
	.zero		1


	//   ....[65]....
        /*0514*/ 	.word	0x00003df0
        /*0518*/ 	.word	0x000000ff
        /*051c*/ 	.word	0x00000000
        /*0520*/ 	.short	0x010a
        /*0522*/ 	.byte	0x05
	.zero		1


	//   ....[66]....
        /*0524*/ 	.word	0x00003e90
        /*0528*/ 	.word	0x00000000
        /*052c*/ 	.word	0x00000000
        /*0530*/ 	.short	0x010a
        /*0532*/ 	.byte	0xff
	.zero		1


	//   ....[67]....
        /*0534*/ 	.word	0x00003ed0
        /*0538*/ 	.word	0x00000000
        /*053c*/ 	.word	0x00000000
        /*0540*/ 	.short	0x010a
        /*0542*/ 	.byte	0xff
	.zero		1


	//   ....[68]....
        /*0544*/ 	.word	0x00003f40
        /*0548*/ 	.word	0x000000ff
        /*054c*/ 	.word	0x00000000
        /*0550*/ 	.short	0x0101
        /*0552*/ 	.byte	0x04
	.zero		1


	//   ....[69]....
        /*0554*/ 	.word	0x00003f80
        /*0558*/ 	.word	0x000000ff
        /*055c*/ 	.word	0x000000e0
        /*0560*/ 	.short	0x010a
        /*0562*/ 	.byte	0x11
	.zero		1


	//   ....[70]....
        /*0564*/ 	.word	0x00003fd0
        /*0568*/ 	.word	0x000000ff
        /*056c*/ 	.word	0x00000000
        /*0570*/ 	.short	0x0101
        /*0572*/ 	.byte	0x04
	.zero		1


	//   ....[71]....
        /*0574*/ 	.word	0x00004450
        /*0578*/ 	.word	0x0000000c
        /*057c*/ 	.word	0x00000060
        /*0580*/ 	.short	0x010a
        /*0582*/ 	.byte	0xff
	.zero		1


	//   ....[72]....
        /*0584*/ 	.word	0x000045c0
        /*0588*/ 	.word	0x00000000
        /*058c*/ 	.word	0x00000000
        /*0590*/ 	.short	0x0101
        /*0592*/ 	.byte	0xff
	.zero		1


	//   ....[73]....
        /*0594*/ 	.word	0x00004a50
        /*0598*/ 	.word	0x000000ff
        /*059c*/ 	.word	0x00000058
        /*05a0*/ 	.short	0x010a
        /*05a2*/ 	.byte	0x15
	.zero		1


	//   ....[74]....
        /*05a4*/ 	.word	0x00004bd0
        /*05a8*/ 	.word	0x000000ff
        /*05ac*/ 	.word	0x00000040
        /*05b0*/ 	.short	0x010a
        /*05b2*/ 	.byte	0x15
	.zero		1


	//   ....[75]....
        /*05b4*/ 	.word	0x00004dc0
        /*05b8*/ 	.word	0x000000ff
        /*05bc*/ 	.word	0x00000030
        /*05c0*/ 	.short	0x010b
        /*05c2*/ 	.byte	0x15
	.zero		1


	//   ....[76]....
        /*05c4*/ 	.word	0x00004dd0
        /*05c8*/ 	.word	0x000000ff
        /*05cc*/ 	.word	0x00000000
        /*05d0*/ 	.short	0x0101
        /*05d2*/ 	.byte	0x06
	.zero		1


	//   ....[77]....
        /*05d4*/ 	.word	0x00004de0
        /*05d8*/ 	.word	0x000000ff
        /*05dc*/ 	.word	0x00000048
        /*05e0*/ 	.short	0x010a
        /*05e2*/ 	.byte	0x15
	.zero		1


	//   ....[78]....
        /*05e4*/ 	.word	0x00005020
        /*05e8*/ 	.word	0x000000ff
        /*05ec*/ 	.word	0x00000038
        /*05f0*/ 	.short	0x010b
        /*05f2*/ 	.byte	0x15
	.zero		1


	//   ....[79]....
        /*05f4*/ 	.word	0x00005030
        /*05f8*/ 	.word	0x000000ff
        /*05fc*/ 	.word	0x00000000
        /*0600*/ 	.short	0x0101
        /*0602*/ 	.byte	0x25
	.zero		1


	//   ....[80]....
        /*0604*/ 	.word	0x00005070
        /*0608*/ 	.word	0x000000ff
        /*060c*/ 	.word	0x00000040
        /*0610*/ 	.short	0x010a
        /*0612*/ 	.byte	0x15
	.zero		1


	//   ....[81]....
        /*0614*/ 	.word	0x000050b0
        /*0618*/ 	.word	0x00000000
        /*061c*/ 	.word	0x00000048
        /*0620*/ 	.short	0x010a
        /*0622*/ 	.byte	0xff
	.zero		1


	//   ....[82]....
        /*0624*/ 	.word	0x000053b0
        /*0628*/ 	.word	0x00000003
        /*062c*/ 	.word	0x00000060
        /*0630*/ 	.short	0x010a
        /*0632*/ 	.byte	0xff
	.zero		1


	//   ....[83]....
        /*0634*/ 	.word	0x00005530
        /*0638*/ 	.word	0x00000000
        /*063c*/ 	.word	0x00000000
        /*0640*/ 	.short	0x0101
        /*0642*/ 	.byte	0xff
	.zero		1


	//   ....[84]....
        /*0644*/ 	.word	0x00006040
        /*0648*/ 	.word	0x00000003
        /*064c*/ 	.word	0x00000030
        /*0650*/ 	.short	0x010a
        /*0652*/ 	.byte	0xff
	.zero		1


	//   ....[85]....
        /*0654*/ 	.word	0x00006080
        /*0658*/ 	.word	0x0000005a
        /*065c*/ 	.word	0x00000080
        /*0660*/ 	.short	0x010a
        /*0662*/ 	.byte	0xff
	.zero		1


	//   ....[86]....
        /*0664*/ 	.word	0x000061b0
        /*0668*/ 	.word	0x00000003
        /*066c*/ 	.word	0x00000030
        /*0670*/ 	.short	0x010a
        /*0672*/ 	.byte	0xff
	.zero		1


	//   ....[87]....
        /*0674*/ 	.word	0x000062f0
        /*0678*/ 	.word	0x00000000
        /*067c*/ 	.word	0x00000000
        /*0680*/ 	.short	0x0101
        /*0682*/ 	.byte	0xff
	.zero		1


	//   ....[88]....
        /*0684*/ 	.word	0x00006350
        /*0688*/ 	.word	0x0000005a
        /*068c*/ 	.word	0x00000080
        /*0690*/ 	.short	0x010a
        /*0692*/ 	.byte	0xff
	.zero		1


	//   ....[89]....
        /*0694*/ 	.word	0x00006f00
        /*0698*/ 	.word	0x0000006d
        /*069c*/ 	.word	0x00000030
        /*06a0*/ 	.short	0x010a
        /*06a2*/ 	.byte	0xff
	.zero		1


	//   ....[90]....
        /*06a4*/ 	.word	0x00006fc0
        /*06a8*/ 	.word	0x0000006d
        /*06ac*/ 	.word	0x00000030
        /*06b0*/ 	.short	0x010a
        /*06b2*/ 	.byte	0xff
	.zero		1


	//   ....[91]....
        /*06b4*/ 	.word	0x00007100
        /*06b8*/ 	.word	0x00000002
        /*06bc*/ 	.word	0x00000000
        /*06c0*/ 	.short	0x0101
        /*06c2*/ 	.byte	0xff
	.zero		1


	//   ....[92]....
        /*06c4*/ 	.word	0x000073e0
        /*06c8*/ 	.word	0x0000005a
        /*06cc*/ 	.word	0x00000000
        /*06d0*/ 	.short	0x0101
        /*06d2*/ 	.byte	0xff
	.zero		1


	//   ....[93]....
        /*06d4*/ 	.word	0x00007db0
        /*06d8*/ 	.word	0x00000003
        /*06dc*/ 	.word	0x000000d0
        /*06e0*/ 	.short	0x010a
        /*06e2*/ 	.byte	0xff
	.zero		1


	//   ....[94]....
        /*06e4*/ 	.word	0x00007e10
        /*06e8*/ 	.word	0x00000000
        /*06ec*/ 	.word	0x00000018
        /*06f0*/ 	.short	0x010a
        /*06f2*/ 	.byte	0xff
	.zero		1


	//   ....[95]....
        /*06f4*/ 	.word	0x00007e70
        /*06f8*/ 	.word	0x00000000
        /*06fc*/ 	.word	0x00000018
        /*0700*/ 	.short	0x010a
        /*0702*/ 	.byte	0xff
	.zero		1


	//   ....[96]....
        /*0704*/ 	.word	0x00007ec0
        /*0708*/ 	.word	0x00000003
        /*070c*/ 	.word	0x00000060
        /*0710*/ 	.short	0x010a
        /*0712*/ 	.byte	0xff
	.zero		1


	//   ....[97]....
        /*0714*/ 	.word	0x00007f20
        /*0718*/ 	.word	0x00000000
        /*071c*/ 	.word	0x00000000
        /*0720*/ 	.short	0x010a
        /*0722*/ 	.byte	0xff
	.zero		1


	//   ....[98]....
        /*0724*/ 	.word	0x00007f80
        /*0728*/ 	.word	0x00000000
        /*072c*/ 	.word	0x00000000
        /*0730*/ 	.short	0x010a
        /*0732*/ 	.byte	0xff
	.zero		1


	//   ....[99]....
        /*0734*/ 	.word	0x00007fd0
        /*0738*/ 	.word	0x00000002
        /*073c*/ 	.word	0x000000c0
        /*0740*/ 	.short	0x010a
        /*0742*/ 	.byte	0xff
	.zero		1


	//   ....[100]....
        /*0744*/ 	.word	0x00008030
        /*0748*/ 	.word	0x00000002
        /*074c*/ 	.word	0x00000070
        /*0750*/ 	.short	0x010a
        /*0752*/ 	.byte	0xff
	.zero		1


	//   ....[101]....
        /*0754*/ 	.word	0x00008080
        /*0758*/ 	.word	0x00000002
        /*075c*/ 	.word	0x00000060
        /*0760*/ 	.short	0x010a
        /*0762*/ 	.byte	0xff
	.zero		1


	//   ....[102]....
        /*0764*/ 	.word	0x000080e0
        /*0768*/ 	.word	0x00000000
        /*076c*/ 	.word	0x00000070
        /*0770*/ 	.short	0x010a
        /*0772*/ 	.byte	0xff
	.zero		1


	//   ....[103]....
        /*0774*/ 	.word	0x00008140
        /*0778*/ 	.word	0x00000000
        /*077c*/ 	.word	0x00000008
        /*0780*/ 	.short	0x010a
        /*0782*/ 	.byte	0xff
	.zero		1


	//   ....[104]....
        /*0784*/ 	.word	0x00008220
        /*0788*/ 	.word	0x00000000
        /*078c*/ 	.word	0x00000008
        /*0790*/ 	.short	0x010a
        /*0792*/ 	.byte	0xff
	.zero		1


	//   ....[105]....
        /*0794*/ 	.word	0x00008270
        /*0798*/ 	.word	0x00000000
        /*079c*/ 	.word	0x00000060
        /*07a0*/ 	.short	0x010a
        /*07a2*/ 	.byte	0xff
	.zero		1


	//   ....[106]....
        /*07a4*/ 	.word	0x000082d0
        /*07a8*/ 	.word	0x00000000
        /*07ac*/ 	.word	0x000000a0
        /*07b0*/ 	.short	0x010a
        /*07b2*/ 	.byte	0xff
	.zero		1


	//   ....[107]....
        /*07b4*/ 	.word	0x00008330
        /*07b8*/ 	.word	0x00000000
        /*07bc*/ 	.word	0x00000000
        /*07c0*/ 	.short	0x010a
        /*07c2*/ 	.byte	0xff
	.zero		1


	//   ....[108]....
        /*07c4*/ 	.word	0x00008390
        /*07c8*/ 	.word	0x00000000
        /*07cc*/ 	.word	0x00000000
        /*07d0*/ 	.short	0x010a
        /*07d2*/ 	.byte	0xff
	.zero		1


	//   ....[109]....
        /*07d4*/ 	.word	0x000083f0
        /*07d8*/ 	.word	0x00000000
        /*07dc*/ 	.word	0x00000000
        /*07e0*/ 	.short	0x010a
        /*07e2*/ 	.byte	0xff
	.zero		1


	//   ....[110]....
        /*07e4*/ 	.word	0x00008450
        /*07e8*/ 	.word	0x00000000
        /*07ec*/ 	.word	0x00000000
        /*07f0*/ 	.short	0x010a
        /*07f2*/ 	.byte	0xff
	.zero		1


	//   ....[111]....
        /*07f4*/ 	.word	0x000084b0
        /*07f8*/ 	.word	0x00000000
        /*07fc*/ 	.word	0x000000e0
        /*0800*/ 	.short	0x010a
        /*0802*/ 	.byte	0xff
	.zero		1


	//   ....[112]....
        /*0804*/ 	.word	0x00008500
        /*0808*/ 	.word	0x0000000c
        /*080c*/ 	.word	0x00000060
        /*0810*/ 	.short	0x010a
        /*0812*/ 	.byte	0xff
	.zero		1


	//   ....[113]....
        /*0814*/ 	.word	0x00008560
        /*0818*/ 	.word	0x00000000
        /*081c*/ 	.word	0x00000058
        /*0820*/ 	.short	0x010a
        /*0822*/ 	.byte	0xff
	.zero		1


	//   ....[114]....
        /*0824*/ 	.word	0x000085c0
        /*0828*/ 	.word	0x00000000
        /*082c*/ 	.word	0x00000040
        /*0830*/ 	.short	0x010a
        /*0832*/ 	.byte	0xff
	.zero		1


	//   ....[115]....
        /*0834*/ 	.word	0x00008620
        /*0838*/ 	.word	0x00000000
        /*083c*/ 	.word	0x00000048
        /*0840*/ 	.short	0x010a
        /*0842*/ 	.byte	0xff
	.zero		1


	//   ....[116]....
        /*0844*/ 	.word	0x00008680
        /*0848*/ 	.word	0x00000000
        /*084c*/ 	.word	0x00000040
        /*0850*/ 	.short	0x010a
        /*0852*/ 	.byte	0xff
	.zero		1


	//   ....[117]....
        /*0854*/ 	.word	0x000086d0
        /*0858*/ 	.word	0x00000003
        /*085c*/ 	.word	0x00000060
        /*0860*/ 	.short	0x010a
        /*0862*/ 	.byte	0xff
	.zero		1


	//   ....[118]....
        /*0864*/ 	.word	0x00008720
        /*0868*/ 	.word	0x00000003
        /*086c*/ 	.word	0x00000030
        /*0870*/ 	.short	0x010a
        /*0872*/ 	.byte	0xff
	.zero		1


	//   ....[119]....
        /*0874*/ 	.word	0x00008770
        /*0878*/ 	.word	0x0000005a
        /*087c*/ 	.word	0x00000080
        /*0880*/ 	.short	0x010a
        /*0882*/ 	.byte	0xff
	.zero		1


	//   ....[120]....
        /*0884*/ 	.word	0x000087c0
        /*0888*/ 	.word	0x0000006d
        /*088c*/ 	.word	0x00000030
        /*0890*/ 	.short	0x010a
        /*0892*/ 	.byte	0xff
	.zero		1


	//----- nvinfo : EIATTR_NUM_MBARRIERS
	.align		4
.L_47:
        /*0894*/ 	.byte	0x03, 0x38
        /*0896*/ 	.short	0x001d


	//----- nvinfo : EIATTR_EXIT_INSTR_OFFSETS
	.align		4
        /*0898*/ 	.byte	0x04, 0x1c
        /*089a*/ 	.short	(.L_49 - .L_48)


	//   ....[0]....
.L_48:
        /*089c*/ 	.word	0x00002a10


	//   ....[1]....
        /*08a0*/ 	.word	0x00002f00


	//   ....[2]....
        /*08a4*/ 	.word	0x00002f60


	//   ....[3]....
        /*08a8*/ 	.word	0x00004200


	//   ....[4]....
        /*08ac*/ 	.word	0x000050e0


	//   ....[5]....
        /*08b0*/ 	.word	0x00005120


	//   ....[6]....
        /*08b4*/ 	.word	0x00007da0


	//----- nvinfo : EIATTR_MAX_THREADS
	.align		4
.L_49:
        /*08b8*/ 	.byte	0x04, 0x05
        /*08ba*/ 	.short	(.L_51 - .L_50)
.L_50:
        /*08bc*/ 	.word	0x00000100
        /*08c0*/ 	.word	0x00000001
        /*08c4*/ 	.word	0x00000001


	//----- nvinfo : EIATTR_CRS_STACK_SIZE
	.align		4
.L_51:
        /*08c8*/ 	.byte	0x04, 0x1e
        /*08ca*/ 	.short	(.L_53 - .L_52)
.L_52:
        /*08cc*/ 	.word	0x00000000


	//----- nvinfo : EIATTR_CBANK_PARAM_SIZE
	.align		4
.L_53:
        /*08d0*/ 	.byte	0x03, 0x19
        /*08d2*/ 	.short	0x0800


	//----- nvinfo : EIATTR_PARAM_CBANK
	.align		4
        /*08d4*/ 	.byte	0x04, 0x0a
        /*08d6*/ 	.short	(.L_55 - .L_54)
	.align		4
.L_54:
        /*08d8*/ 	.word	index@(.nv.constant0._ZN7cutlass13device_kernelINS_4gemm6kernel13GemmUniversalIN4cute5tupleIJiiiiEEENS1_10collective13CollectiveMmaINS1_35MainloopSm100TmaUmmaWarpSpecializedILi3ELi2ELi4ENS5_IJNS4_1CILi2EEESB_NSA_ILi1EEEEEEEENS5_IJNSA_ILi128EEESF_NSA_ILi64EEEEEENS_12float_e4m3_tENS5_IJlSC_lEEESI_SJ_NS4_8TiledMMAINS4_8MMA_AtomIJNS4_10MMA_TraitsINS4_25SM100_MMA_F8F6F4_2x1SM_SSEJSI_SI_fSF_SF_NS4_17integral_constantINS4_4UMMA5MajorELSQ_0EEESR_NSO_INSP_7ScaleInELSS_0EEEST_EEEEEENS4_6LayoutINS5_IJSC_SC_SC_EEENS5_IJNSA_ILi0EEESY_SY_EEEEENS5_IJNS4_10UnderscoreES11_S11_EEEEENS4_28SM100_TMA_2SM_LOAD_MULTICASTENS4_14ComposedLayoutINS4_7SwizzleILi2ELi4ELi3EEENS4_18smem_ptr_flag_bitsILi8EEENSW_INS5_IJNSA_ILi8EEESG_EEENS5_IJSG_SC_EEEEEEEvNS4_8identityENS4_18SM100_TMA_2SM_LOADES1E_vS1F_EENS_8epilogue10collective18CollectiveEpilogueINS1I_23Sm100TmaWarpSpecializedILi2ELi2ELi32ELb0ELb0EEEJNS5_IJSG_SF_SG_EEENS5_IJNSW_ISG_SC_EENSW_INS5_IJNSA_ILi32EEESB_EEENS5_IJSC_SG_EEEEEEEESI_SJ_SI_SJ_NS1I_6fusion15FusionCallbacksIS1M_NS1U_17LinearCombinationISI_fSI_fLNS_15FloatRoundStyleE2EEES1N_S1T_JEEENS4_5SM1004TMEM4LOAD26SM100_TMEM_LOAD_32dp32b32xENS4_13SM90_TMA_LOADENS15_INS16_ILi1ELi4ELi3EEES19_NSW_INS5_IJS1A_S1P_EEENS5_IJS1P_SC_EEEEEEENS4_39AutoVectorizingCopyWithAssumedAlignmentILi128EEENS4_14SM90_TMA_STOREES29_S2B_S2B_EEEvvEEEEvNT_6ParamsE)
        /*08dc*/ 	.short	0x0380
        /*08de*/ 	.short	0x0800


	//----- nvinfo : EIATTR_SW_WAR
	.align		4
.L_55:
        /*08e0*/ 	.byte	0x04, 0x36
        /*08e2*/ 	.short	(.L_57 - .L_56)
.L_56:
        /*08e4*/ 	.word	0x00000008
.L_57:


//--------------------- .nv.callgraph             --------------------------
	.section	.nv.callgraph,"",@"SHT_CUDA_CALLGRAPH"
	.align	4
	.sectionentsize	8
	.align		4
        /*0000*/ 	.word	0x00000000
	.align		4
        /*0004*/ 	.word	0xffffffff
	.align		4
        /*0008*/ 	.word	index@(_ZN7cutlass13device_kernelINS_4gemm6kernel13GemmUniversalIN4cute5tupleIJiiiiEEENS1_10collective13CollectiveMmaINS1_35MainloopSm100TmaUmmaWarpSpecializedILi3ELi2ELi4ENS5_IJNS4_1CILi2EEESB_NSA_ILi1EEEEEEEENS5_IJNSA_ILi128EEESF_NSA_ILi64EEEEEENS_12float_e4m3_tENS5_IJlSC_lEEESI_SJ_NS4_8TiledMMAINS4_8MMA_AtomIJNS4_10MMA_TraitsINS4_25SM100_MMA_F8F6F4_2x1SM_SSEJSI_SI_fSF_SF_NS4_17integral_constantINS4_4UMMA5MajorELSQ_0EEESR_NSO_INSP_7ScaleInELSS_0EEEST_EEEEEENS4_6LayoutINS5_IJSC_SC_SC_EEENS5_IJNSA_ILi0EEESY_SY_EEEEENS5_IJNS4_10UnderscoreES11_S11_EEEEENS4_28SM100_TMA_2SM_LOAD_MULTICASTENS4_14ComposedLayoutINS4_7SwizzleILi2ELi4ELi3EEENS4_18smem_ptr_flag_bitsILi8EEENSW_INS5_IJNSA_ILi8EEESG_EEENS5_IJSG_SC_EEEEEEEvNS4_8identityENS4_18SM100_TMA_2SM_LOADES1E_vS1F_EENS_8epilogue10collective18CollectiveEpilogueINS1I_23Sm100TmaWarpSpecializedILi2ELi2ELi32ELb0ELb0EEEJNS5_IJSG_SF_SG_EEENS5_IJNSW_ISG_SC_EENSW_INS5_IJNSA_ILi32EEESB_EEENS5_IJSC_SG_EEEEEEEESI_SJ_SI_SJ_NS1I_6fusion15FusionCallbacksIS1M_NS1U_17LinearCombinationISI_fSI_fLNS_15FloatRoundStyleE2EEES1N_S1T_JEEENS4_5SM1004TMEM4LOAD26SM100_TMEM_LOAD_32dp32b32xENS4_13SM90_TMA_LOADENS15_INS16_ILi1ELi4ELi3EEES19_NSW_INS5_IJS1A_S1P_EEENS5_IJS1P_SC_EEEEEEENS4_39AutoVectorizingCopyWithAssumedAlignmentILi128EEENS4_14SM90_TMA_STOREES29_S2B_S2B_EEEvvEEEEvNT_6ParamsE)
	.align		4
        /*000c*/ 	.word	index@(__assertfail)
	.align		4
        /*0010*/ 	.word	0x00000000
	.align		4
        /*0014*/ 	.word	0xfffffffe
	.align		4
        /*0018*/ 	.word	0x00000000
	.align		4
        /*001c*/ 	.word	0xfffffffd
	.align		4
        /*0020*/ 	.word	0x00000000
	.align		4
        /*0024*/ 	.word	0xfffffffc


//--------------------- .nv.constant4             --------------------------
	.section	.nv.constant4,"a",@progbits
	.align	8
	.align		8
.nv.constant4:
        /*0000*/ 	.dword	__assertfail
	.align		8
        /*0008*/ 	.dword	__unnamed_1
	.align		8
        /*0010*/ 	.dword	__unnamed_2
	.align		8
        /*0018*/ 	.dword	_ZN39_INTERNAL_67ebb8a1_4_k_cu_1135e913_85044cuda3std3__45__cpo5beginE
	.align		8
        /*0020*/ 	.dword	_ZN39_INTERNAL_67ebb8a1_4_k_cu_1135e913_85044cuda3std3__45__cpo3endE
	.align		8
        /*0028*/ 	.dword	_ZN39_INTERNAL_67ebb8a1_4_k_cu_1135e913_85044cuda3std3__45__cpo6cbeginE
	.align		8
        /*0030*/ 	.dword	_ZN39_INTERNAL_67ebb8a1_4_k_cu_1135e913_85044cuda3std3__45__cpo4cendE
	.align		8
        /*0038*/ 	.dword	_ZN39_INTERNAL_67ebb8a1_4_k_cu_1135e913_85044cuda3std3__441_GLOBAL__N__67ebb8a1_4_k_cu_1135e913_85046ignoreE
	.align		8
        /*0040*/ 	.dword	_ZN39_INTERNAL_67ebb8a1_4_k_cu_1135e913_85044cuda3std3__419piecewise_constructE
	.align		8
        /*0048*/ 	.dword	_ZN39_INTERNAL_67ebb8a1_4_k_cu_1135e913_85044cuda3std3__48in_placeE
	.align		8
        /*0050*/ 	.dword	_ZN39_INTERNAL_67ebb8a1_4_k_cu_1135e913_85044cuda3std6ranges3__45__cpo4swapE
	.align		8
        /*0058*/ 	.dword	_ZN39_INTERNAL_67ebb8a1_4_k_cu_1135e913_85044cuda3std6ranges3__45__cpo9iter_moveE
	.align		8
        /*0060*/ 	.dword	_ZN39_INTERNAL_67ebb8a1_4_k_cu_1135e913_85044cute7productE
	.align		8
        /*0068*/ 	.dword	_ZN39_INTERNAL_67ebb8a1_4_k_cu_1135e913_85044cute1_E
	.align		8
        /*0070*/ 	.dword	$str$25
	.align		8
        /*0078*/ 	.dword	$str$26
	.align		8
        /*0080*/ 	.dword	$str$27
	.align		8
        /*0088*/ 	.dword	$str$28


//--------------------- .text._ZN7cutlass13device_kernelINS_4gemm6kernel13GemmUniversalIN4cute5tupleIJiiiiEEENS1_10collective13CollectiveMmaINS1_35MainloopSm100TmaUmmaWarpSpecializedILi3ELi2ELi4ENS5_IJNS4_1CILi2EEESB_NSA_ILi1EEEEEEEENS5_IJNSA_ILi128EEESF_NSA_ILi64EEEEEENS_12float_e4m3_tENS5_IJlSC_lEEESI_SJ_NS4_8TiledMMAINS4_8MMA_AtomIJNS4_10MMA_TraitsINS4_25SM100_MMA_F8F6F4_2x1SM_SSEJSI_SI_fSF_SF_NS4_17integral_constantINS4_4UMMA5MajorELSQ_0EEESR_NSO_INSP_7ScaleInELSS_0EEEST_EEEEEENS4_6LayoutINS5_IJSC_SC_SC_EEENS5_IJNSA_ILi0EEESY_SY_EEEEENS5_IJNS4_10UnderscoreES11_S11_EEEEENS4_28SM100_TMA_2SM_LOAD_MULTICASTENS4_14ComposedLayoutINS4_7SwizzleILi2ELi4ELi3EEENS4_18smem_ptr_flag_bitsILi8EEENSW_INS5_IJNSA_ILi8EEESG_EEENS5_IJSG_SC_EEEEEEEvNS4_8identityENS4_18SM100_TMA_2SM_LOADES1E_vS1F_EENS_8epilogue10collective18CollectiveEpilogueINS1I_23Sm100TmaWarpSpecializedILi2ELi2ELi32ELb0ELb0EEEJNS5_IJSG_SF_SG_EEENS5_IJNSW_ISG_SC_EENSW_INS5_IJNSA_ILi32EEESB_EEENS5_IJSC_SG_EEEEEEEESI_SJ_SI_SJ_NS1I_6fusion15FusionCallbacksIS1M_NS1U_17LinearCombinationISI_fSI_fLNS_15FloatRoundStyleE2EEES1N_S1T_JEEENS4_5SM1004TMEM4LOAD26SM100_TMEM_LOAD_32dp32b32xENS4_13SM90_TMA_LOADENS15_INS16_ILi1ELi4ELi3EEES19_NSW_INS5_IJS1A_S1P_EEENS5_IJS1P_SC_EEEEEEENS4_39AutoVectorizingCopyWithAssumedAlignmentILi128EEENS4_14SM90_TMA_STOREES29_S2B_S2B_EEEvvEEEEvNT_6ParamsE --------------------------
	.section	.text._ZN7cutlass13device_kernelINS_4gemm6kernel13GemmUniversalIN4cute5tupleIJiiiiEEENS1_10collective13CollectiveMmaINS1_35MainloopSm100TmaUmmaWarpSpecializedILi3ELi2ELi4ENS5_IJNS4_1CILi2EEESB_NSA_ILi1EEEEEEEENS5_IJNSA_ILi128EEESF_NSA_ILi64EEEEEENS_12float_e4m3_tENS5_IJlSC_lEEESI_SJ_NS4_8TiledMMAINS4_8MMA_AtomIJNS4_10MMA_TraitsINS4_25SM100_MMA_F8F6F4_2x1SM_SSEJSI_SI_fSF_SF_NS4_17integral_constantINS4_4UMMA5MajorELSQ_0EEESR_NSO_INSP_7ScaleInELSS_0EEEST_EEEEEENS4_6LayoutINS5_IJSC_SC_SC_EEENS5_IJNSA_ILi0EEESY_SY_EEEEENS5_IJNS4_10UnderscoreES11_S11_EEEEENS4_28SM100_TMA_2SM_LOAD_MULTICASTENS4_14ComposedLayoutINS4_7SwizzleILi2ELi4ELi3EEENS4_18smem_ptr_flag_bitsILi8EEENSW_INS5_IJNSA_ILi8EEESG_EEENS5_IJSG_SC_EEEEEEEvNS4_8identityENS4_18SM100_TMA_2SM_LOADES1E_vS1F_EENS_8epilogue10collective18CollectiveEpilogueINS1I_23Sm100TmaWarpSpecializedILi2ELi2ELi32ELb0ELb0EEEJNS5_IJSG_SF_SG_EEENS5_IJNSW_ISG_SC_EENSW_INS5_IJNSA_ILi32EEESB_EEENS5_IJSC_SG_EEEEEEEESI_SJ_SI_SJ_NS1I_6fusion15FusionCallbacksIS1M_NS1U_17LinearCombinationISI_fSI_fLNS_15FloatRoundStyleE2EEES1N_S1T_JEEENS4_5SM1004TMEM4LOAD26SM100_TMEM_LOAD_32dp32b32xENS4_13SM90_TMA_LOADENS15_INS16_ILi1ELi4ELi3EEES19_NSW_INS5_IJS1A_S1P_EEENS5_IJS1P_SC_EEEEEEENS4_39AutoVectorizingCopyWithAssumedAlignmentILi128EEENS4_14SM90_TMA_STOREES29_S2B_S2B_EEEvvEEEEvNT_6ParamsE,"ax",@progbits
	.align	128
.text._ZN7cutlass13device_kernelINS_4gemm6kernel13GemmUniversalIN4cute5tupleIJiiiiEEENS1_10collective13CollectiveMmaINS1_35MainloopSm100TmaUmmaWarpSpecializedILi3ELi2ELi4ENS5_IJNS4_1CILi2EEESB_NSA_ILi1EEEEEEEENS5_IJNSA_ILi128EEESF_NSA_ILi64EEEEEENS_12float_e4m3_tENS5_IJlSC_lEEESI_SJ_NS4_8TiledMMAINS4_8MMA_AtomIJNS4_10MMA_TraitsINS4_25SM100_MMA_F8F6F4_2x1SM_SSEJSI_SI_fSF_SF_NS4_17integral_constantINS4_4UMMA5MajorELSQ_0EEESR_NSO_INSP_7ScaleInELSS_0EEEST_EEEEEENS4_6LayoutINS5_IJSC_SC_SC_EEENS5_IJNSA_ILi0EEESY_SY_EEEEENS5_IJNS4_10UnderscoreES11_S11_EEEEENS4_28SM100_TMA_2SM_LOAD_MULTICASTENS4_14ComposedLayoutINS4_7SwizzleILi2ELi4ELi3EEENS4_18smem_ptr_flag_bitsILi8EEENSW_INS5_IJNSA_ILi8EEESG_EEENS5_IJSG_SC_EEEEEEEvNS4_8identityENS4_18SM100_TMA_2SM_LOADES1E_vS1F_EENS_8epilogue10collective18CollectiveEpilogueINS1I_23Sm100TmaWarpSpecializedILi2ELi2ELi32ELb0ELb0EEEJNS5_IJSG_SF_SG_EEENS5_IJNSW_ISG_SC_EENSW_INS5_IJNSA_ILi32EEESB_EEENS5_IJSC_SG_EEEEEEEESI_SJ_SI_SJ_NS1I_6fusion15FusionCallbacksIS1M_NS1U_17LinearCombinationISI_fSI_fLNS_15FloatRoundStyleE2EEES1N_S1T_JEEENS4_5SM1004TMEM4LOAD26SM100_TMEM_LOAD_32dp32b32xENS4_13SM90_TMA_LOADENS15_INS16_ILi1ELi4ELi3EEES19_NSW_INS5_IJS1A_S1P_EEENS5_IJS1P_SC_EEEEEEENS4_39AutoVectorizingCopyWithAssumedAlignmentILi128EEENS4_14SM90_TMA_STOREES29_S2B_S2B_EEEvvEEEEvNT_6ParamsE:
        .type           _ZN7cutlass13device_kernelINS_4gemm6kernel13GemmUniversalIN4cute5tupleIJiiiiEEENS1_10collective13CollectiveMmaINS1_35MainloopSm100TmaUmmaWarpSpecializedILi3ELi2ELi4ENS5_IJNS4_1CILi2EEESB_NSA_ILi1EEEEEEEENS5_IJNSA_ILi128EEESF_NSA_ILi64EEEEEENS_12float_e4m3_tENS5_IJlSC_lEEESI_SJ_NS4_8TiledMMAINS4_8MMA_AtomIJNS4_10MMA_TraitsINS4_25SM100_MMA_F8F6F4_2x1SM_SSEJSI_SI_fSF_SF_NS4_17integral_constantINS4_4UMMA5MajorELSQ_0EEESR_NSO_INSP_7ScaleInELSS_0EEEST_EEEEEENS4_6LayoutINS5_IJSC_SC_SC_EEENS5_IJNSA_ILi0EEESY_SY_EEEEENS5_IJNS4_10UnderscoreES11_S11_EEEEENS4_28SM100_TMA_2SM_LOAD_MULTICASTENS4_14ComposedLayoutINS4_7SwizzleILi2ELi4ELi3EEENS4_18smem_ptr_flag_bitsILi8EEENSW_INS5_IJNSA_ILi8EEESG_EEENS5_IJSG_SC_EEEEEEEvNS4_8identityENS4_18SM100_TMA_2SM_LOADES1E_vS1F_EENS_8epilogue10collective18CollectiveEpilogueINS1I_23Sm100TmaWarpSpecializedILi2ELi2ELi32ELb0ELb0EEEJNS5_IJSG_SF_SG_EEENS5_IJNSW_ISG_SC_EENSW_INS5_IJNSA_ILi32EEESB_EEENS5_IJSC_SG_EEEEEEEESI_SJ_SI_SJ_NS1I_6fusion15FusionCallbacksIS1M_NS1U_17LinearCombinationISI_fSI_fLNS_15FloatRoundStyleE2EEES1N_S1T_JEEENS4_5SM1004TMEM4LOAD26SM100_TMEM_LOAD_32dp32b32xENS4_13SM90_TMA_LOADENS15_INS16_ILi1ELi4ELi3EEES19_NSW_INS5_IJS1A_S1P_EEENS5_IJS1P_SC_EEEEEEENS4_39AutoVectorizingCopyWithAssumedAlignmentILi128EEENS4_14SM90_TMA_STOREES29_S2B_S2B_EEEvvEEEEvNT_6ParamsE,@function
        .size           _ZN7cutlass13device_kernelINS_4gemm6kernel13GemmUniversalIN4cute5tupleIJiiiiEEENS1_10collective13CollectiveMmaINS1_35MainloopSm100TmaUmmaWarpSpecializedILi3ELi2ELi4ENS5_IJNS4_1CILi2EEESB_NSA_ILi1EEEEEEEENS5_IJNSA_ILi128EEESF_NSA_ILi64EEEEEENS_12float_e4m3_tENS5_IJlSC_lEEESI_SJ_NS4_8TiledMMAINS4_8MMA_AtomIJNS4_10MMA_TraitsINS4_25SM100_MMA_F8F6F4_2x1SM_SSEJSI_SI_fSF_SF_NS4_17integral_constantINS4_4UMMA5MajorELSQ_0EEESR_NSO_INSP_7ScaleInELSS_0EEEST_EEEEEENS4_6LayoutINS5_IJSC_SC_SC_EEENS5_IJNSA_ILi0EEESY_SY_EEEEENS5_IJNS4_10UnderscoreES11_S11_EEEEENS4_28SM100_TMA_2SM_LOAD_MULTICASTENS4_14ComposedLayoutINS4_7SwizzleILi2ELi4ELi3EEENS4_18smem_ptr_flag_bitsILi8EEENSW_INS5_IJNSA_ILi8EEESG_EEENS5_IJSG_SC_EEEEEEEvNS4_8identityENS4_18SM100_TMA_2SM_LOADES1E_vS1F_EENS_8epilogue10collective18CollectiveEpilogueINS1I_23Sm100TmaWarpSpecializedILi2ELi2ELi32ELb0ELb0EEEJNS5_IJSG_SF_SG_EEENS5_IJNSW_ISG_SC_EENSW_INS5_IJNSA_ILi32EEESB_EEENS5_IJSC_SG_EEEEEEEESI_SJ_SI_SJ_NS1I_6fusion15FusionCallbacksIS1M_NS1U_17LinearCombinationISI_fSI_fLNS_15FloatRoundStyleE2EEES1N_S1T_JEEENS4_5SM1004TMEM4LOAD26SM100_TMEM_LOAD_32dp32b32xENS4_13SM90_TMA_LOADENS15_INS16_ILi1ELi4ELi3EEES19_NSW_INS5_IJS1A_S1P_EEENS5_IJS1P_SC_EEEEEEENS4_39AutoVectorizingCopyWithAssumedAlignmentILi128EEENS4_14SM90_TMA_STOREES29_S2B_S2B_EEEvvEEEEvNT_6ParamsE,(.L_x_160 - _ZN7cutlass13device_kernelINS_4gemm6kernel13GemmUniversalIN4cute5tupleIJiiiiEEENS1_10collective13CollectiveMmaINS1_35MainloopSm100TmaUmmaWarpSpecializedILi3ELi2ELi4ENS5_IJNS4_1CILi2EEESB_NSA_ILi1EEEEEEEENS5_IJNSA_ILi128EEESF_NSA_ILi64EEEEEENS_12float_e4m3_tENS5_IJlSC_lEEESI_SJ_NS4_8TiledMMAINS4_8MMA_AtomIJNS4_10MMA_TraitsINS4_25SM100_MMA_F8F6F4_2x1SM_SSEJSI_SI_fSF_SF_NS4_17integral_constantINS4_4UMMA5MajorELSQ_0EEESR_NSO_INSP_7ScaleInELSS_0EEEST_EEEEEENS4_6LayoutINS5_IJSC_SC_SC_EEENS5_IJNSA_ILi0EEESY_SY_EEEEENS5_IJNS4_10UnderscoreES11_S11_EEEEENS4_28SM100_TMA_2SM_LOAD_MULTICASTENS4_14ComposedLayoutINS4_7SwizzleILi2ELi4ELi3EEENS4_18smem_ptr_flag_bitsILi8EEENSW_INS5_IJNSA_ILi8EEESG_EEENS5_IJSG_SC_EEEEEEEvNS4_8identityENS4_18SM100_TMA_2SM_LOADES1E_vS1F_EENS_8epilogue10collective18CollectiveEpilogueINS1I_23Sm100TmaWarpSpecializedILi2ELi2ELi32ELb0ELb0EEEJNS5_IJSG_SF_SG_EEENS5_IJNSW_ISG_SC_EENSW_INS5_IJNSA_ILi32EEESB_EEENS5_IJSC_SG_EEEEEEEESI_SJ_SI_SJ_NS1I_6fusion15FusionCallbacksIS1M_NS1U_17LinearCombinationISI_fSI_fLNS_15FloatRoundStyleE2EEES1N_S1T_JEEENS4_5SM1004TMEM4LOAD26SM100_TMEM_LOAD_32dp32b32xENS4_13SM90_TMA_LOADENS15_INS16_ILi1ELi4ELi3EEES19_NSW_INS5_IJS1A_S1P_EEENS5_IJS1P_SC_EEEEEEENS4_39AutoVectorizingCopyWithAssumedAlignmentILi128EEENS4_14SM90_TMA_STOREES29_S2B_S2B_EEEvvEEEEvNT_6ParamsE)
        .other          _ZN7cutlass13device_kernelINS_4gemm6kernel13GemmUniversalIN4cute5tupleIJiiiiEEENS1_10collective13CollectiveMmaINS1_35MainloopSm100TmaUmmaWarpSpecializedILi3ELi2ELi4ENS5_IJNS4_1CILi2EEESB_NSA_ILi1EEEEEEEENS5_IJNSA_ILi128EEESF_NSA_ILi64EEEEEENS_12float_e4m3_tENS5_IJlSC_lEEESI_SJ_NS4_8TiledMMAINS4_8MMA_AtomIJNS4_10MMA_TraitsINS4_25SM100_MMA_F8F6F4_2x1SM_SSEJSI_SI_fSF_SF_NS4_17integral_constantINS4_4UMMA5MajorELSQ_0EEESR_NSO_INSP_7ScaleInELSS_0EEEST_EEEEEENS4_6LayoutINS5_IJSC_SC_SC_EEENS5_IJNSA_ILi0EEESY_SY_EEEEENS5_IJNS4_10UnderscoreES11_S11_EEEEENS4_28SM100_TMA_2SM_LOAD_MULTICASTENS4_14ComposedLayoutINS4_7SwizzleILi2ELi4ELi3EEENS4_18smem_ptr_flag_bitsILi8EEENSW_INS5_IJNSA_ILi8EEESG_EEENS5_IJSG_SC_EEEEEEEvNS4_8identityENS4_18SM100_TMA_2SM_LOADES1E_vS1F_EENS_8epilogue10collective18CollectiveEpilogueINS1I_23Sm100TmaWarpSpecializedILi2ELi2ELi32ELb0ELb0EEEJNS5_IJSG_SF_SG_EEENS5_IJNSW_ISG_SC_EENSW_INS5_IJNSA_ILi32EEESB_EEENS5_IJSC_SG_EEEEEEEESI_SJ_SI_SJ_NS1I_6fusion15FusionCallbacksIS1M_NS1U_17LinearCombinationISI_fSI_fLNS_15FloatRoundStyleE2EEES1N_S1T_JEEENS4_5SM1004TMEM4LOAD26SM100_TMEM_LOAD_32dp32b32xENS4_13SM90_TMA_LOADENS15_INS16_ILi1ELi4ELi3EEES19_NSW_INS5_IJS1A_S1P_EEENS5_IJS1P_SC_EEEEEEENS4_39AutoVectorizingCopyWithAssumedAlignmentILi128EEENS4_14SM90_TMA_STOREES29_S2B_S2B_EEEvvEEEEvNT_6ParamsE,@"STO_CUDA_ENTRY STV_DEFAULT"
_ZN7cutlass13device_kernelINS_4gemm6kernel13GemmUniversalIN4cute5tupleIJiiiiEEENS1_10collective13CollectiveMmaINS1_35MainloopSm100TmaUmmaWarpSpecializedILi3ELi2ELi4ENS5_IJNS4_1CILi2EEESB_NSA_ILi1EEEEEEEENS5_IJNSA_ILi128EEESF_NSA_ILi64EEEEEENS_12float_e4m3_tENS5_IJlSC_lEEESI_SJ_NS4_8TiledMMAINS4_8MMA_AtomIJNS4_10MMA_TraitsINS4_25SM100_MMA_F8F6F4_2x1SM_SSEJSI_SI_fSF_SF_NS4_17integral_constantINS4_4UMMA5MajorELSQ_0EEESR_NSO_INSP_7ScaleInELSS_0EEEST_EEEEEENS4_6LayoutINS5_IJSC_SC_SC_EEENS5_IJNSA_ILi0EEESY_SY_EEEEENS5_IJNS4_10UnderscoreES11_S11_EEEEENS4_28SM100_TMA_2SM_LOAD_MULTICASTENS4_14ComposedLayoutINS4_7SwizzleILi2ELi4ELi3EEENS4_18smem_ptr_flag_bitsILi8EEENSW_INS5_IJNSA_ILi8EEESG_EEENS5_IJSG_SC_EEEEEEEvNS4_8identityENS4_18SM100_TMA_2SM_LOADES1E_vS1F_EENS_8epilogue10collective18CollectiveEpilogueINS1I_23Sm100TmaWarpSpecializedILi2ELi2ELi32ELb0ELb0EEEJNS5_IJSG_SF_SG_EEENS5_IJNSW_ISG_SC_EENSW_INS5_IJNSA_ILi32EEESB_EEENS5_IJSC_SG_EEEEEEEESI_SJ_SI_SJ_NS1I_6fusion15FusionCallbacksIS1M_NS1U_17LinearCombinationISI_fSI_fLNS_15FloatRoundStyleE2EEES1N_S1T_JEEENS4_5SM1004TMEM4LOAD26SM100_TMEM_LOAD_32dp32b32xENS4_13SM90_TMA_LOADENS15_INS16_ILi1ELi4ELi3EEES19_NSW_INS5_IJS1A_S1P_EEENS5_IJS1P_SC_EEEEEEENS4_39AutoVectorizingCopyWithAssumedAlignmentILi128EEENS4_14SM90_TMA_STOREES29_S2B_S2B_EEEvvEEEEvNT_6ParamsE:
[----:B------:R-:W1:Y:S01]  /*0000*/  LDC R1, c[0x0][0x37c] ;  /* 0x0000df00ff017b82 */ /* 0x000e620000000800 */
[----:B------:R-:W2:Y:S01]  /*0010*/  S2R R97, SR_TID.X ;  /* 0x0000000000617919 */ /* 0x000ea20000002100 */
[----:B------:R-:W3:Y:S06]  /*0020*/  LDCU.64 UR8, c[0x0][0x890] ;  /* 0x00011200ff0877ac */ /* 0x000eec0008000a00 */
[----:B------:R-:W4:Y:S01]  /*0030*/  S2UR UR46, SR_CgaCtaId ;  /* 0x00000000002e79c3 */ /* 0x000f220000008800 */
[----:B------:R-:W-:Y:S02]  /*0040*/  PRMT R86, RZ, 0x7610, R86 ;  /* 0x00007610ff567816 */ /* 0x000fe40000000056 */
[----:B------:R-:W-:Y:S01]  /*0050*/  ELECT P1, URZ, PT ;  /* 0x0000000000ff782f */ /* 0x000fe20003820000 */
[----:B---3--:R-:W-:-:S04]  /*0060*/  UISETP.NE.U32.AND UP0, UPT, UR8, URZ, UPT ;  /* 0x000000ff0800728c */ /* 0x008fc8000bf05070 */
[----:B------:R-:W-:Y:S02]  /*0070*/  UISETP.NE.AND.EX UP0, UPT, UR9, URZ, UPT, UP0 ;  /* 0x000000ff0900728c */ /* 0x000fe4000bf05300 */
[----:B----4-:R-:W-:Y:S02]  /*0080*/  ULOP3.LUT UR33, UR46, 0x1, URZ, 0xc0, !UPT ;  /* 0x000000012e217892 */ /* 0x010fe4000f8ec0ff */
[----:B------:R-:W-:Y:S01]  /*0090*/  ULOP3.LUT UR34, UR46, 0x1, URZ, 0x3c, !UPT ;  /* 0x000000012e227892 */ /* 0x000fe2000f8e3cff */
[----:B--2---:R-:W-:-:S05]  /*00a0*/  SHF.R.U32.HI R87, RZ, 0x5, R97 ;  /* 0x00000005ff577819 */ /* 0x004fca0000011661 */
[----:B------:R-:W2:Y:S02]  /*00b0*/  SHFL.IDX PT, R0, R87, RZ, 0x1f ;  /* 0x00001fff57007589 */ /* 0x000ea400000e0000 */
[----:B--2---:R-:W-:Y:S01]  /*00c0*/  R2UR UR25, R0 ;  /* 0x00000000001972ca */ /* 0x004fe200000e0000 */
[----:B-1----:R-:W-:-:S14]  /*00d0*/  BRA.U UP0, `(.L_x_0) ;  /* 0x0000000100307547 */ /* 0x002fdc000b800000 */
[----:B------:R-:W1:Y:S02]  /*00e0*/  LDCU.64 UR4, c[0x0][0x888] ;  /* 0x00011100ff0477ac */ /* 0x000e640008000a00 */
[----:B-1----:R-:W-:-:S04]  /*00f0*/  UISETP.NE.U32.AND UP0, UPT, UR4, URZ, UPT ;  /* 0x000000ff0400728c */ /* 0x002fc8000bf05070 */
[----:B------:R-:W-:-:S09]  /*0100*/  UISETP.NE.AND.EX UP0, UPT, UR5, URZ, UPT, UP0 ;  /* 0x000000ff0500728c */ /* 0x000fd2000bf05300 */
[----:B------:R-:W-:Y:S05]  /*0110*/  BRA.U !UP0, `(.L_x_1) ;  /* 0x0000000108147547 */ /* 0x000fea000b800000 */
[----:B------:R-:W1:Y:S01]  /*0120*/  LDC.64 R2, c[0x0][0x888] ;  /* 0x00022200ff027b82 */ /* 0x000e620000000a00 */
[----:B------:R-:W1:Y:S02]  /*0130*/  LDCU.64 UR4, c[0x0][0x358] ;  /* 0x00006b00ff0477ac */ /* 0x000e640008000a00 */
[----:B-1----:R1:W5:Y:S01]  /*0140*/  LDG.E R41, desc[UR4][R2.64] ;  /* 0x0000000402297981 */ /* 0x002362000c1e1900 */
[----:B------:R-:W-:Y:S01]  /*0150*/  HFMA2 R86, -RZ, RZ, 0, 5.9604644775390625e-08 ;  /* 0x00000001ff567431 */ /* 0x000fe200000001ff */
[----:B------:R-:W-:Y:S05]  /*0160*/  BRA `(.L_x_0) ;  /* 0x00000000000c7947 */ /* 0x000fea0003800000 */
.L_x_1:
[----:B------:R-:W1:Y:S01]  /*0170*/  LDCU UR4, c[0x0][0x880] ;  /* 0x00011000ff0477ac */ /* 0x000e620008000800 */
[----:B------:R-:W-:Y:S01]  /*0180*/  HFMA2 R86, -RZ, RZ, 0, 5.9604644775390625e-08 ;  /* 0x00000001ff567431 */ /* 0x000fe200000001ff */
[----:B-1----:R-:W-:-:S07]  /*0190*/  MOV R41, UR4 ;  /* 0x0000000400297c02 */ /* 0x002fce0008000f00 */
.L_x_0:
[----:B------:R-:W2:Y:S02]  /*01a0*/  LDCU.64 UR4, c[0x0][0x8b0] ;  /* 0x00011600ff0477ac */ /* 0x000ea40008000a00 */
[----:B--2---:R-:W-:-:S04]  /*01b0*/  UISETP.NE.U32.AND UP0, UPT, UR4, URZ, UPT ;  /* 0x000000ff0400728c */ /* 0x004fc8000bf05070 */
[----:B------:R-:W-:-:S09]  /*01c0*/  UISETP.NE.AND.EX UP0, UPT, UR5, URZ, UPT, UP0 ;  /* 0x000000ff0500728c */ /* 0x000fd2000bf05300 */
[----:B------:R-:W-:Y:S05]  /*01d0*/  BRA.U UP0, `(.L_x_2) ;  /* 0x0000000100287547 */ /* 0x000fea000b800000 */
[----:B------:R-:W2:Y:S02]  /*01e0*/  LDCU.64 UR4, c[0x0][0x8a8] ;  /* 0x00011500ff0477ac */ /* 0x000ea40008000a00 */
[----:B--2---:R-:W-:-:S04]  /*01f0*/  UISETP.NE.U32.AND UP0, UPT, UR4, URZ, UPT ;  /* 0x000000ff0400728c */ /* 0x004fc8000bf05070 */
[----:B------:R-:W-:-:S09]  /*0200*/  UISETP.NE.AND.EX UP0, UPT, UR5, URZ, UPT, UP0 ;  /* 0x000000ff0500728c */ /* 0x000fd2000bf05300 */
[----:B------:R-:W-:Y:S05]  /*0210*/  BRA.U !UP0, `(.L_x_3) ;  /* 0x0000000108107547 */ /* 0x000fea000b800000 */
[----:B------:R-:W2:Y:S01]  /*0220*/  LDC.64 R38, c[0x0][0x8a8] ;  /* 0x00022a00ff267b82 */ /* 0x000ea20000000a00 */
[----:B------:R-:W2:Y:S02]  /*0230*/  LDCU.64 UR4, c[0x0][0x358] ;  /* 0x00006b00ff0477ac */ /* 0x000ea40008000a00 */
[----:B--2---:R2:W5:Y:S01]  /*0240*/  LDG.E R38, desc[UR4][R38.64] ;  /* 0x0000000426267981 */ /* 0x004562000c1e1900 */
[----:B------:R-:W-:Y:S05]  /*0250*/  BRA `(.L_x_2) ;  /* 0x0000000000087947 */ /* 0x000fea0003800000 */
.L_x_3:
[----:B------:R-:W2:Y:S02]  /*0260*/  LDCU UR4, c[0x0][0x8a0] ;  /* 0x00011400ff0477ac */ /* 0x000ea40008000800 */
[----:B--2---:R-:W-:Y:S02]  /*0270*/  MOV R38, UR4 ;  /* 0x0000000400267c02 */ /* 0x004fe40008000f00 */
.L_x_2:
[----:B------:R-:W-:Y:S01]  /*0280*/  IMAD.U32 R0, RZ, RZ, UR25 ;  /* 0x00000019ff007e24 */ /* 0x000fe2000f8e00ff */
[----:B------:R-:W-:Y:S04]  /*0290*/  BSSY.RECONVERGENT B0, `(.L_x_4) ;  /* 0x000000c000007945 */ /* 0x000fe80003800200 */
[C---:B------:R-:W-:Y:S02]  /*02a0*/  ISETP.NE.OR P2, PT, R0.reuse, 0x1, !P1 ;  /* 0x000000010000780c */ /* 0x040fe40004f45670 */
[----:B------:R-:W-:-:S11]  /*02b0*/  ISETP.NE.OR P0, PT, R0, 0x3, !P1 ;  /* 0x000000030000780c */ /* 0x000fd60004f05670 */
[----:B------:R-:W-:Y:S05]  /*02c0*/  @P2 BRA `(.L_x_5) ;  /* 0x0000000000202947 */ /* 0x000fea0003800000 */
[----:B------:R-:W3:Y:S02]  /*02d0*/  LDCU.64 UR4, c[0x0][0x348] ;  /* 0x00006900ff0477ac */ /* 0x000ee40008000a00 */
[----:B---3--:R-:W-:Y:S02]  /*02e0*/  UIADD3 UR6, UP1, UPT, UR4, 0x80, URZ ;  /* 0x0000008004067890 */ /* 0x008fe4000ff3e0ff */
[----:B------:R-:W-:Y:S02]  /*02f0*/  UIADD3 UR4, UP0, UPT, UR4, 0x180, URZ ;  /* 0x0000018004047890 */ /* 0x000fe4000ff1e0ff */
[----:B------:R-:W-:Y:S02]  /*0300*/  UIADD3.X UR7, UPT, UPT, URZ, UR5, URZ, UP1, !UPT ;  /* 0x00000005ff077290 */ /* 0x000fe40008ffe4ff */
[----:B------:R-:W-:-:S07]  /*0310*/  UIADD3.X UR5, UPT, UPT, URZ, UR5, URZ, UP0, !UPT ;  /* 0x00000005ff057290 */ /* 0x000fce00087fe4ff */
[----:B------:R3:W-:Y:S02]  /*0320*/  UTMACCTL.PF [UR6] ;  /* 0x00000000060079b9 */ /* 0x0007e40008040000 */
[----:B------:R3:W-:Y:S02]  /*0330*/  UTMACCTL.PF [UR4] ;  /* 0x00000000040079b9 */ /* 0x0007e40008040000 */
[----:B---3--:R-:W-:Y:S01]  /*0340*/  NOP ;  /* 0x0000000000007918 */ /* 0x008fe20000000000 */
.L_x_5:
[----:B------:R-:W-:Y:S05]  /*0350*/  BSYNC.RECONVERGENT B0 ;  /* 0x0000000000007941 */ /* 0x000fea0003800200 */
.L_x_4:
[----:B------:R-:W-:Y:S04]  /*0360*/  BSSY.RECONVERGENT B0, `(.L_x_6) ;  /* 0x000000a000007945 */ /* 0x000fe80003800200 */
        /* <DEDUP_REMOVED lines=9> */
.L_x_7:
[----:B------:R-:W-:Y:S05]  /*0400*/  BSYNC.RECONVERGENT B0 ;  /* 0x0000000000007941 */ /* 0x000fea0003800200 */
.L_x_6:
[----:B------:R-:W3:Y:S01]  /*0410*/  LDCU.64 UR4, c[0x0][0x888] ;  /* 0x00011100ff0477ac */ /* 0x000ee20008000a00 */
[----:B------:R-:W-:Y:S02]  /*0420*/  UISETP.EQ.U32.AND UP1, UPT, UR8, URZ, UPT ;  /* 0x000000ff0800728c */ /* 0x000fe4000bf22070 */
[----:B------:R-:W-:Y:S02]  /*0430*/  UPLOP3.LUT UP3, UPT, UPT, UPT, UPT, 0x80, 0x8 ;  /* 0x000000000008789c */ /* 0x000fe40003f6f070 */
[----:B---3--:R-:W-:-:S04]  /*0440*/  UISETP.NE.U32.AND UP0, UPT, UR4, URZ, UPT ;  /* 0x000000ff0400728c */ /* 0x008fc8000bf05070 */
[----:B------:R-:W-:-:S04]  /*0450*/  UISETP.NE.AND.EX UP0, UPT, UR5, URZ, UPT, UP0 ;  /* 0x000000ff0500728c */ /* 0x000fc8000bf05300 */
[----:B------:R-:W-:-:S04]  /*0460*/  UISETP.EQ.OR.EX UP2, UPT, UR9, URZ, !UP0, UP1 ;  /* 0x000000ff0900728c */ /* 0x000fc8000c742710 */
[----:B------:R-:W-:-:S06]  /*0470*/  UP2UR UR4, UPR, URZ, 0x4 ;  /* 0x00000004ff047883 */ /* 0x000fcc0008000000 */
[----:B------:R-:W-:Y:S01]  /*0480*/  MOV R89, UR4 ;  /* 0x0000000400597c02 */ /* 0x000fe20008000f00 */
[----:B------:R-:W-:Y:S06]  /*0490*/  BRA.U !UP2, `(.L_x_8) ;  /* 0x000000010a207547 */ /* 0x000fec000b800000 */
[----:B------:R-:W-:Y:S01]  /*04a0*/  UISETP.NE.U32.AND UP1, UPT, UR8, URZ, UPT ;  /* 0x000000ff0800728c */ /* 0x000fe2000bf25070 */
[----:B-----5:R-:W-:Y:S01]  /*04b0*/  FSETP.NEU.AND P0, PT, R41, RZ, PT ;  /* 0x000000ff2900720b */ /* 0x020fe20003f0d000 */
[----:B------:R-:W-:Y:S02]  /*04c0*/  USEL UR4, URZ, 0xffffffff, UP0 ;  /* 0xffffffffff047887 */ /* 0x000fe40008000000 */
[----:B------:R-:W-:-:S10]  /*04d0*/  UISETP.NE.AND.EX UP1, UPT, UR9, URZ, UPT, UP1 ;  /* 0x000000ff0900728c */ /* 0x000fd4000bf25310 */
[----:B------:R-:W-:Y:S01]  /*04e0*/  VOTEU.ANY UP0, P0 ;  /* 0x0000000000ff7886 */ /* 0x000fe20000000100 */
[----:B------:R-:W-:-:S04]  /*04f0*/  @!UP1 USEL UR4, URZ, 0xffffffff, UP0 ;  /* 0xffffffffff049887 */ /* 0x000fc80008000000 */
[----:B------:R-:W-:-:S04]  /*0500*/  ULOP3.LUT UR4, UR4, 0x1, URZ, 0xc0, !UPT ;  /* 0x0000000104047892 */ /* 0x000fc8000f8ec0ff */
[----:B------:R-:W-:-:S11]  /*0510*/  UISETP.NE.U32.AND UP3, UPT, UR4, 0x1, UPT ;  /* 0x000000010400788c */ /* 0x000fd6000bf65070 */
.L_x_8:
[----:B------:R-:W3:Y:S01]  /*0520*/  SHFL.IDX PT, R0, R87, RZ, 0x1f ;  /* 0x00001fff57007589 */ /* 0x000ee200000e0000 */
[----:B------:R-:W-:-:S04]  /*0530*/  UISETP.NE.AND UP0, UPT, UR25, 0x2, UPT ;  /* 0x000000021900788c */ /* 0x000fc8000bf05270 */
[----:B------:R-:W-:Y:S02]  /*0540*/  UISETP.EQ.AND UP1, UPT, UR33, URZ, !UP0 ;  /* 0x000000ff2100728c */ /* 0x000fe4000c722270 */
[----:B------:R-:W-:-:S04]  /*0550*/  USEL UR41, URZ, 0x1, UP0 ;  /* 0x00000001ff297887 */ /* 0x000fc80008000000 */
[----:B------:R-:W-:Y:S02]  /*0560*/  PLOP3.LUT P3, PT, P1, PT, UP1, 0x80, 0x8 ;  /* 0x000000000008781c */ /* 0x000fe40000f6f018 */
[----:B---3--:R-:W-:-:S13]  /*0570*/  ISETP.NE.AND P0, PT, R0, RZ, PT ;  /* 0x000000ff0000720c */ /* 0x008fda0003f05270 */
[----:B------:R-:W-:Y:S05]  /*0580*/  @P0 BRA `(.L_x_9) ;  /* 0x00000000004c0947 */ /* 0x000fea0003800000 */
[----:B------:R-:W-:Y:S01]  /*0590*/  UMOV UR4, 0x400 ;  /* 0x0000040000047882 */ /* 0x000fe20000000000 */
[----:B------:R-:W-:Y:S01]  /*05a0*/  UMOV UR8, 0x1 ;  /* 0x0000000100087882 */ /* 0x000fe20000000000 */
[----:B------:R-:W-:Y:S01]  /*05b0*/  UMOV UR6, 0x2 ;  /* 0x0000000200067882 */ /* 0x000fe20000000000 */
[----:B------:R-:W-:Y:S02]  /*05c0*/  ULEA UR4, UR46, UR4, 0x18 ;  /* 0x000000042e047291 */ /* 0x000fe4000f8ec0ff */
[----:B------:R-:W-:-:S04]  /*05d0*/  UIADD3 UR8, UPT, UPT, -UR8, 0x100000, URZ ;  /* 0x0010000008087890 */ /* 0x000fc8000fffe1ff */
[----:B------:R-:W-:Y:S02]  /*05e0*/  USHF.L.U32 UR9, UR8, 0xb, URZ ;  /* 0x0000000b08097899 */ /* 0x000fe400080006ff */
[----:B------:R-:W-:Y:S02]  /*05f0*/  USHF.L.U32 UR8, UR8, 0x1, URZ ;  /* 0x0000000108087899 */ /* 0x000fe400080006ff */
[----:B------:R-:W-:-:S04]  /*0600*/  UIADD3 UR6, UPT, UPT, -UR6, 0x100000, URZ ;  /* 0x0010000006067890 */ /* 0x000fc8000fffe1ff */
[----:B------:R-:W-:Y:S02]  /*0610*/  USHF.L.U32 UR7, UR6, 0xb, URZ ;  /* 0x0000000b06077899 */ /* 0x000fe400080006ff */
[----:B------:R-:W-:Y:S01]  /*0620*/  USHF.L.U32 UR6, UR6, 0x1, URZ ;  /* 0x0000000106067899 */ /* 0x000fe200080006ff */
[----:B------:R-:W-:Y:S01]  /*0630*/  ELECT P0, URZ, PT ;  /* 0x0000000000ff782f */ /* 0x000fe20003800000 */
[----:B------:R-:W3:Y:S02]  /*0640*/  FENCE.VIEW.ASYNC.S ;  /* 0x00000000000073c6 */ /* 0x000ee40000000000 */
[----:B---3--:R3:W4:Y:S08]  /*0650*/  SYNCS.EXCH.64 URZ, [UR4], UR8 ;  /* 0x0000000804ff75b2 */ /* 0x0087300008000100 */
[----:B------:R3:W1:Y:S01]  /*0660*/  SYNCS.EXCH.64 URZ, [UR4+0x18], UR6 ;  /* 0x0000180604ff75b2 */ /* 0x0006620008000100 */
[----:B------:R3:W1:Y:S01]  /*0670*/  SYNCS.EXCH.64 URZ, [UR4+0x8], UR8 ;  /* 0x0000080804ff75b2 */ /* 0x0006620008000100 */
[----:B------:R3:W1:Y:S01]  /*0680*/  SYNCS.EXCH.64 URZ, [UR4+0x20], UR6 ;  /* 0x0000200604ff75b2 */ /* 0x0006620008000100 */
[----:B------:R3:W1:Y:S01]  /*0690*/  SYNCS.EXCH.64 URZ, [UR4+0x10], UR8 ;  /* 0x0000100804ff75b2 */ /* 0x0006620008000100 */
[----:B------:R3:W1:Y:S01]  /*06a0*/  SYNCS.EXCH.64 URZ, [UR4+0x28], UR6 ;  /* 0x0000280604ff75b2 */ /* 0x0006620008000100 */
[----:B------:R-:W-:Y:S01]  /*06b0*/  NOP ;  /* 0x0000000000007918 */ /* 0x000fe20000000000 */
.L_x_9:
[----:B------:R-:W2:Y:S01]  /*06c0*/  SHFL.IDX PT, R0, R87, RZ, 0x1f ;  /* 0x00001fff57007589 */ /* 0x000ea200000e0000 */
[----:B------:R-:W-:Y:S01]  /*06d0*/  NOP ;  /* 0x0000000000007918 */ /* 0x000fe20000000000 */
[----:B--2---:R-:W-:-:S13]  /*06e0*/  ISETP.NE.AND P0, PT, R0, 0x1, PT ;  /* 0x000000010000780c */ /* 0x004fda0003f05270 */
[----:B------:R-:W-:Y:S05]  /*06f0*/  @P0 BRA `(.L_x_10) ;  /* 0x0000000000440947 */ /* 0x000fea0003800000 */
[----:B---3--:R-:W-:Y:S01]  /*0700*/  UMOV UR4, 0x400 ;  /* 0x0000040000047882 */ /* 0x008fe20000000000 */
        /* <DEDUP_REMOVED lines=10> */
[----:B------:R-:W2:Y:S02]  /*07b0*/  FENCE.VIEW.ASYNC.S ;  /* 0x00000000000073c6 */ /* 0x000ea40000000000 */
[----:B--2---:R2:W3:Y:S08]  /*07c0*/  SYNCS.EXCH.64 URZ, [UR4+0x30], UR8 ;  /* 0x0000300804ff75b2 */ /* 0x0044f00008000100 */
[----:B------:R2:W1:Y:S01]  /*07d0*/  SYNCS.EXCH.64 URZ, [UR4+0x40], UR6 ;  /* 0x0000400604ff75b2 */ /* 0x0004620008000100 */
[----:B------:R2:W1:Y:S01]  /*07e0*/  SYNCS.EXCH.64 URZ, [UR4+0x38], UR8 ;  /* 0x0000380804ff75b2 */ /* 0x0004620008000100 */
[----:B------:R2:W1:Y:S01]  /*07f0*/  SYNCS.EXCH.64 URZ, [UR4+0x48], UR6 ;  /* 0x0000480604ff75b2 */ /* 0x0004620008000100 */
[----:B------:R-:W-:Y:S01]  /*0800*/  NOP ;  /* 0x0000000000007918 */ /* 0x000fe20000000000 */
.L_x_10:
[----:B------:R-:W4:Y:S01]  /*0810*/  SHFL.IDX PT, R0, R87, RZ, 0x1f ;  /* 0x00001fff57007589 */ /* 0x000f2200000e0000 */
[----:B------:R-:W-:Y:S01]  /*0820*/  NOP ;  /* 0x0000000000007918 */ /* 0x000fe20000000000 */
[----:B----4-:R-:W-:-:S13]  /*0830*/  ISETP.NE.AND P0, PT, R0, 0x3, PT ;  /* 0x000000030000780c */ /* 0x010fda0003f05270 */
[----:B------:R-:W-:Y:S05]  /*0840*/  @P0 BRA `(.L_x_11) ;  /* 0x00000000002c0947 */ /* 0x000fea0003800000 */
[----:B--23--:R-:W-:Y:S01]  /*0850*/  UMOV UR6, 0x400 ;  /* 0x0000040000067882 */ /* 0x00cfe20000000000 */
[----:B------:R-:W-:Y:S01]  /*0860*/  UMOV UR4, 0x20 ;  /* 0x0000002000047882 */ /* 0x000fe20000000000 */
[----:B------:R-:W-:Y:S02]  /*0870*/  ULEA UR6, UR46, UR6, 0x18 ;  /* 0x000000062e067291 */ /* 0x000fe4000f8ec0ff */
[----:B------:R-:W-:-:S04]  /*0880*/  UIADD3 UR4, UPT, UPT, -UR4, 0x100000, URZ ;  /* 0x0010000004047890 */ /* 0x000fc8000fffe1ff */
[----:B------:R-:W-:Y:S02]  /*0890*/  USHF.L.U32 UR5, UR4, 0xb, URZ ;  /* 0x0000000b04057899 */ /* 0x000fe400080006ff */
[----:B------:R-:W-:Y:S01]  /*08a0*/  USHF.L.U32 UR4, UR4, 0x1, URZ ;  /* 0x0000000104047899 */ /* 0x000fe200080006ff */
[----:B------:R-:W-:Y:S01]  /*08b0*/  ELECT P0, URZ, PT ;  /* 0x0000000000ff782f */ /* 0x000fe20003800000 */
[----:B------:R-:W2:Y:S10]  /*08c0*/  FENCE.VIEW.ASYNC.S ;  /* 0x00000000000073c6 */ /* 0x000eb40000000000 */
[----:B--2---:R4:W2:Y:S01]  /*08d0*/  SYNCS.EXCH.64 URZ, [UR6+0x50], UR4 ;  /* 0x0000500406ff75b2 */ /* 0x0048a20008000100 */
[----:B------:R4:W3:Y:S02]  /*08e0*/  SYNCS.EXCH.64 URZ, [UR6+0x58], UR4 ;  /* 0x0000580406ff75b2 */ /* 0x0008e40008000100 */
[----:B----4-:R-:W-:Y:S01]  /*08f0*/  NOP ;  /* 0x0000000000007918 */ /* 0x010fe20000000000 */
.L_x_11:
[----:B------:R-:W4:Y:S01]  /*0900*/  SHFL.IDX PT, R0, R87, RZ, 0x1f ;  /* 0x00001fff57007589 */ /* 0x000f2200000e0000 */
[----:B------:R-:W-:Y:S01]  /*0910*/  NOP ;  /* 0x0000000000007918 */ /* 0x000fe20000000000 */
[----:B----4-:R-:W-:-:S13]  /*0920*/  ISETP.NE.AND P0, PT, R0, 0x4, PT ;  /* 0x000000040000780c */ /* 0x010fda0003f05270 */
[----:B------:R-:W-:Y:S05]  /*0930*/  @P0 BRA `(.L_x_12) ;  /* 0x0000000000480947 */ /* 0x000fea0003800000 */
[----:B--23--:R-:W-:Y:S01]  /*0940*/  UMOV UR4, 0x3a0 ;  /* 0x000003a000047882 */ /* 0x00cfe20000000000 */
[----:B------:R-:W-:Y:S01]  /*0950*/  UMOV UR6, 0x400 ;  /* 0x0000040000067882 */ /* 0x000fe20000000000 */
[----:B------:R-:W-:Y:S01]  /*0960*/  USEL UR4, UR4, 0x320, UP3 ;  /* 0x0000032004047887 */ /* 0x000fe20009800000 */
        /* <DEDUP_REMOVED lines=10> */
[----:B--2---:R4:W2:Y:S08]  /*0a10*/  SYNCS.EXCH.64 URZ, [UR6+0x60], UR8 ;  /* 0x0000600806ff75b2 */ /* 0x0048b00008000100 */
[----:B------:R4:W3:Y:S01]  /*0a20*/  SYNCS.EXCH.64 URZ, [UR6+0x70], UR4 ;  /* 0x0000700406ff75b2 */ /* 0x0008e20008000100 */
[----:B------:R4:W1:Y:S01]  /*0a30*/  SYNCS.EXCH.64 URZ, [UR6+0x68], UR8 ;  /* 0x0000680806ff75b2 */ /* 0x0008620008000100 */
[----:B------:R4:W1:Y:S02]  /*0a40*/  SYNCS.EXCH.64 URZ, [UR6+0x78], UR4 ;  /* 0x0000780406ff75b2 */ /* 0x0008640008000100 */
[----:B----4-:R-:W-:Y:S01]  /*0a50*/  NOP ;  /* 0x0000000000007918 */ /* 0x010fe20000000000 */
.L_x_12:
[----:B------:R-:W4:Y:S01]  /*0a60*/  SHFL.IDX PT, R0, R87, RZ, 0x1f ;  /* 0x00001fff57007589 */ /* 0x000f2200000e0000 */
[----:B------:R-:W-:Y:S01]  /*0a70*/  NOP ;  /* 0x0000000000007918 */ /* 0x000fe20000000000 */
[----:B----4-:R-:W-:-:S13]  /*0a80*/  ISETP.NE.AND P0, PT, R0, 0x5, PT ;  /* 0x000000050000780c */ /* 0x010fda0003f05270 */
[----:B------:R-:W-:Y:S05]  /*0a90*/  @P0 BRA `(.L_x_13) ;  /* 0x0000000000540947 */ /* 0x000fea0003800000 */
[----:B--23--:R-:W-:Y:S01]  /*0aa0*/  UMOV UR4, 0x400 ;  /* 0x0000040000047882 */ /* 0x00cfe20000000000 */
        /* <DEDUP_REMOVED lines=14> */
[----:B------:R4:W1:Y:S01]  /*0b90*/  SYNCS.EXCH.64 URZ, [UR4+0xa8], UR8 ;  /* 0x0000a80804ff75b2 */ /* 0x0008620008000100 */
[----:B------:R4:W1:Y:S01]  /*0ba0*/  SYNCS.EXCH.64 URZ, [UR4+0x90], UR6 ;  /* 0x0000900604ff75b2 */ /* 0x0008620008000100 */
[----:B------:R4:W1:Y:S01]  /*0bb0*/  SYNCS.EXCH.64 URZ, [UR4+0xb0], UR8 ;  /* 0x0000b00804ff75b2 */ /* 0x0008620008000100 */
[----:B------:R4:W1:Y:S01]  /*0bc0*/  SYNCS.EXCH.64 URZ, [UR4+0x98], UR6 ;  /* 0x0000980604ff75b2 */ /* 0x0008620008000100 */
[----:B------:R4:W1:Y:S02]  /*0bd0*/  SYNCS.EXCH.64 URZ, [UR4+0xb8], UR8 ;  /* 0x0000b80804ff75b2 */ /* 0x0008640008000100 */
[----:B----4-:R-:W-:Y:S01]  /*0be0*/  NOP ;  /* 0x0000000000007918 */ /* 0x010fe20000000000 */
.L_x_13:
[----:B------:R-:W4:Y:S01]  /*0bf0*/  SHFL.IDX PT, R0, R87, RZ, 0x1f ;  /* 0x00001fff57007589 */ /* 0x000f2200000e0000 */
[----:B------:R-:W-:Y:S01]  /*0c00*/  ISETP.NE.OR P1, PT, RZ, UR25, !P1 ;  /* 0x00000019ff007c0c */ /* 0x000fe2000cf25670 */
        /* <DEDUP_REMOVED lines=12> */
[----:B------:R4:W3:Y:S01]  /*0cd0*/  SYNCS.EXCH.64 URZ, [UR4+0xd0], UR6 ;  /* 0x0000d00604ff75b2 */ /* 0x0008e20008000100 */
[----:B------:R4:W1:Y:S01]  /*0ce0*/  SYNCS.EXCH.64 URZ, [UR4+0xc8], UR6 ;  /* 0x0000c80604ff75b2 */ /* 0x0008620008000100 */
[----:B------:R4:W1:Y:S02]  /*0cf0*/  SYNCS.EXCH.64 URZ, [UR4+0xd8], UR6 ;  /* 0x0000d80604ff75b2 */ /* 0x0008640008000100 */
[----:B----4-:R-:W-:Y:S01]  /*0d00*/  NOP ;  /* 0x0000000000007918 */ /* 0x010fe20000000000 */
.L_x_14:
[----:B------:R-:W-:Y:S01]  /*0d10*/  VOTEU.ALL UP0, P1 ;  /* 0x0000000000ff7886 */ /* 0x000fe20000800000 */
[----:B--23--:R-:W-:Y:S01]  /*0d20*/  UMOV UR4, 0x20 ;  /* 0x0000002000047882 */ /* 0x00cfe20000000000 */
[----:B------:R-:W2:Y:S01]  /*0d30*/  LDCU UR7, c[0x0][0x36c] ;  /* 0x00006d80ff0777ac */ /* 0x000ea20008000800 */
[----:B------:R-:W-:Y:S01]  /*0d40*/  NOP ;  /* 0x0000000000007918 */ /* 0x000fe20000000000 */
[----:B------:R-:W-:Y:S01]  /*0d50*/  LOP3.LUT R0, R97, 0x1f, RZ, 0xc0, !PT ;  /* 0x0000001f61007812 */ /* 0x000fe200078ec0ff */
[----:B------:R-:W-:Y:S01]  /*0d60*/  @!UP0 UMOV UR6, 0x400 ;  /* 0x0000040000068882 */ /* 0x000fe20000000000 */
[----:B------:R-:W-:-:S04]  /*0d70*/  @!UP0 UIADD3 UR4, UPT, UPT, -UR4, 0x100000, URZ ;  /* 0x0010000004048890 */ /* 0x000fc8000fffe1ff */
[----:B------:R-:W-:Y:S02]  /*0d80*/  @!UP0 USHF.L.U32 UR5, UR4, 0xb, URZ ;  /* 0x0000000b04058899 */ /* 0x000fe400080006ff */
[----:B------:R-:W-:Y:S02]  /*0d90*/  @!UP0 USHF.L.U32 UR4, UR4, 0x1, URZ ;  /* 0x0000000104048899 */ /* 0x000fe400080006ff */
[----:B------:R-:W-:Y:S01]  /*0da0*/  @!UP0 ULEA UR6, UR46, UR6, 0x18 ;  /* 0x000000062e068291 */ /* 0x000fe2000f8ec0ff */
[----:B------:R-:W-:Y:S01]  /*0db0*/  VOTEU.ALL UP0, P1 ;  /* 0x0000000000ff7886 */ /* 0x000fe20000800000 */
[----:B------:R-:W-:Y:S02]  /*0dc0*/  UISETP.NE.AND UP4, UPT, UR25, URZ, UPT ;  /* 0x000000ff1900728c */ /* 0x000fe4000bf85270 */
[----:B--2---:R-:W-:Y:S01]  /*0dd0*/  UISETP.EQ.U32.AND UP5, UPT, UR7, 0x1, UPT ;  /* 0x000000010700788c */ /* 0x004fe2000bfa2070 */
[----:B------:R-:W2:Y:S07]  /*0de0*/  FENCE.VIEW.ASYNC.S ;  /* 0x00000000000073c6 */ /* 0x000eae0000000000 */
[----:B--2---:R2:W3:Y:S01]  /*0df0*/  @!UP0 SYNCS.EXCH.64 URZ, [UR6+0xe0], UR4 ;  /* 0x0000e00406ff85b2 */ /* 0x0044e20008000100 */
[----:B------:R-:W-:Y:S05]  /*0e00*/  BRA.U !UP5, `(.L_x_15) ;  /* 0x000000010d087547 */ /* 0x000fea000b800000 */
[----:B-1-3--:R-:W-:Y:S01]  /*0e10*/  UCGABAR_ARV ;  /* 0x00000000000079c7 */ /* 0x00afe20008000000 */
[----:B------:R-:W-:Y:S05]  /*0e20*/  BRA `(.L_x_16) ;  /* 0x0000000000047947 */ /* 0x000fea0003800000 */
.L_x_15:
[----:B-1-3--:R-:W-:Y:S01]  /*0e30*/  NOP ;  /* 0x0000000000007918 */ /* 0x00afe20000000000 */
.L_x_16:
[----:B------:R-:W1:Y:S01]  /*0e40*/  S2UR UR20, SR_CTAID.X ;  /* 0x00000000001479c3 */ /* 0x000e620000002500 */
[----:B------:R-:W-:-:S05]  /*0e50*/  CS2R.32 R88, SR_CgaSize ;  /* 0x0000000000587805 */ /* 0x000fca0000008a00 */
[----:B------:R-:W-:-:S05]  /*0e60*/  IMAD R88, R88, -0xa0, RZ ;  /* 0xffffff6058587824 */ /* 0x000fca00078e02ff */
[----:B--2---:R-:W-:-:S14]  /*0e70*/  R2UR UR5, R88 ;  /* 0x00000000580572ca */ /* 0x004fdc00000e0000 */
[----:B------:R-:W2:Y:S01]  /*0e80*/  LDCU UR5, c[0x0][UR5+0x2b0] ;  /* 0x00005600050577ac */ /* 0x000ea20008000800 */
[----:B------:R-:W-:-:S05]  /*0e90*/  CS2R.32 R88, SR_CgaSize ;  /* 0x0000000000587805 */ /* 0x000fca0000008a00 */
[----:B------:R-:W-:-:S05]  /*0ea0*/  IMAD R88, R88, -0xa0, RZ ;  /* 0xffffff6058587824 */ /* 0x000fca00078e02ff */
[----:B------:R-:W-:-:S14]  /*0eb0*/  R2UR UR4, R88 ;  /* 0x00000000580472ca */ /* 0x000fdc00000e0000 */
[----:B------:R-:W3:Y:S01]  /*0ec0*/  LDCU UR4, c[0x0][UR4+0x2b4] ;  /* 0x00005680040477ac */ /* 0x000ee20008000800 */
[----:B------:R-:W4:Y:S01]  /*0ed0*/  S2UR UR7, SR_CTAID.Y ;  /* 0x00000000000779c3 */ /* 0x000f220000002600 */
[----:B------:R-:W-:-:S05]  /*0ee0*/  CS2R.32 R88, SR_CgaSize ;  /* 0x0000000000587805 */ /* 0x000fca0000008a00 */
[----:B------:R-:W-:-:S05]  /*0ef0*/  IMAD R88, R88, -0xa0, RZ ;  /* 0xffffff6058587824 */ /* 0x000fca00078e02ff */
[----:B------:R-:W-:-:S14]  /*0f00*/  R2UR UR8, R88 ;  /* 0x00000000580872ca */ /* 0x000fdc00000e0000 */
[----:B------:R-:W3:Y:S01]  /*0f10*/  LDCU UR8, c[0x0][UR8+0x2a0] ;  /* 0x00005400080877ac */ /* 0x000ee20008000800 */
[----:B------:R-:W3:Y:S01]  /*0f20*/  LDCU UR21, c[0x0][0xb24] ;  /* 0x00016480ff1577ac */ /* 0x000ee20008000800 */
[----:B------:R-:W1:Y:S01]  /*0f30*/  S2UR UR36, SR_CTAID.Z ;  /* 0x00000000002479c3 */ /* 0x000e620000002700 */
[----:B------:R-:W-:-:S05]  /*0f40*/  CS2R.32 R88, SR_CgaSize ;  /* 0x0000000000587805 */ /* 0x000fca0000008a00 */
[----:B------:R-:W-:-:S05]  /*0f50*/  IMAD R88, R88, -0xa0, RZ ;  /* 0xffffff6058587824 */ /* 0x000fca00078e02ff */
[----:B------:R-:W-:-:S14]  /*0f60*/  R2UR UR63, R88 ;  /* 0x00000000583f72ca */ /* 0x000fdc00000e0000 */
[----:B------:R-:W3:Y:S01]  /*0f70*/  LDCU UR63, c[0x0][UR63+0x2a4] ;  /* 0x000054803f3f77ac */ /* 0x000ee20008000800 */
[----:B------:R-:W-:Y:S02]  /*0f80*/  UISETP.GT.U32.AND UP0, UPT, UR33, 0xffff, UPT ;  /* 0x0000ffff2100788c */ /* 0x000fe4000bf04070 */
[----:B------:R-:W-:Y:S01]  /*0f90*/  USHF.L.U32 UR27, UR46, 0xa, URZ ;  /* 0x0000000a2e1b7899 */ /* 0x000fe200080006ff */
[----:B-1----:R-:W-:Y:S01]  /*0fa0*/  I2FP.F32.U32 R3, UR20 ;  /* 0x0000001400037c45 */ /* 0x002fe20008201000 */
[----:B------:R-:W-:Y:S01]  /*0fb0*/  UMOV UR30, 0x5 ;  /* 0x00000005001e7882 */ /* 0x000fe20000000000 */
[----:B------:R-:W1:Y:S03]  /*0fc0*/  LDCU UR42, c[0x0][0xb24] ;  /* 0x00016480ff2a77ac */ /* 0x000e660008000800 */
[----:B--2---:R-:W-:Y:S01]  /*0fd0*/  FMUL R3, R3, UR5 ;  /* 0x0000000503037c20 */ /* 0x004fe20008400000 */
[----:B------:R-:W2:Y:S01]  /*0fe0*/  LDCU UR29, c[0x0][0xb30] ;  /* 0x00016600ff1d77ac */ /* 0x000ea20008000800 */
[----:B----4-:R-:W-:Y:S01]  /*0ff0*/  I2FP.F32.U32 R2, UR7 ;  /* 0x0000000700027c45 */ /* 0x010fe20008201000 */
[----:B------:R-:W-:-:S03]  /*1000*/  USHF.L.U32 UR45, UR20, 0x6, URZ ;  /* 0x00000006142d7899 */ /* 0x000fc600080006ff */
[----:B------:R-:W4:Y:S01]  /*1010*/  F2I.U32.TRUNC.NTZ R3, R3 ;  /* 0x0000000300037305 */ /* 0x000f22000020f000 */
[----:B------:R-:W-:Y:S01]  /*1020*/  USEL UR26, UR33, 0xffff, !UP0 ;  /* 0x0000ffff211a7887 */ /* 0x000fe2000c000000 */
[----:B---3--:R-:W-:Y:S01]  /*1030*/  FMUL R2, R2, UR4 ;  /* 0x0000000402027c20 */ /* 0x008fe20008400000 */
[----:B------:R-:W-:Y:S01]  /*1040*/  UISETP.GE.AND UP2, UPT, UR21, 0x1, UPT ;  /* 0x000000011500788c */ /* 0x000fe2000bf46270 */
[----:B------:R-:W-:-:S04]  /*1050*/  UMOV UR24, UR7 ;  /* 0x0000000700187c82 */ /* 0x000fc80008000000 */
[----:B------:R-:W3:Y:S01]  /*1060*/  F2I.U32.TRUNC.NTZ R2, R2 ;  /* 0x0000000200027305 */ /* 0x000ee2000020f000 */
[----:B----4-:R-:W-:Y:S02]  /*1070*/  R2UR UR4, R3 ;  /* 0x00000000030472ca */ /* 0x010fe400000e0000 */
[----:B------:R-:W-:Y:S02]  /*1080*/  PRMT R3, RZ, 0x7610, R3 ;  /* 0x00007610ff037816 */ /* 0x000fe40000000003 */
[----:B---3--:R-:W-:Y:S02]  /*1090*/  R2UR UR6, R2 ;  /* 0x00000000020672ca */ /* 0x008fe400000e0000 */
[----:B------:R-:W-:-:S07]  /*10a0*/  PRMT R2, RZ, 0x7610, R2 ;  /* 0x00007610ff027816 */ /* 0x000fce0000000002 */
[----:B------:R-:W-:-:S04]  /*10b0*/  UIADD3 UR5, UPT, UPT, -UR4, URZ, URZ ;  /* 0x000000ff04057290 */ /* 0x000fc8000fffe1ff */
[----:B------:R-:W-:Y:S02]  /*10c0*/  UIMAD UR5, UR8, UR5, UR20 ;  /* 0x00000005080572a4 */ /* 0x000fe4000f8e0214 */
[----:B------:R-:W-:-:S04]  /*10d0*/  UIADD3 UR4, UPT, UPT, -UR6, URZ, URZ ;  /* 0x000000ff06047290 */ /* 0x000fc8000fffe1ff */
[----:B------:R-:W-:Y:S01]  /*10e0*/  IMAD.U32 R88, RZ, RZ, UR5 ;  /* 0x00000005ff587e24 */ /* 0x000fe2000f8e00ff */
[----:B------:R-:W-:Y:S01]  /*10f0*/  UIMAD UR63, UR63, UR4, UR7 ;  /* 0x000000043f3f72a4 */ /* 0x000fe2000f8e0207 */
[----:B-12---:R-:W-:Y:S11]  /*1100*/  BRA.U UP4, `(.L_x_17) ;  /* 0x0000000104407547 */ /* 0x006ff6000b800000 */
[----:B------:R-:W-:-:S13]  /*1110*/  R2UR UR4, R88 ;  /* 0x00000000580472ca */ /* 0x000fda00000e0000 */
[----:B------:R-:W-:Y:S02]  /*1120*/  UISETP.GT.U32.AND UP0, UPT, UR4, 0x1, UPT ;  /* 0x000000010400788c */ /* 0x000fe4000bf04070 */
[----:B------:R-:W-:Y:S02]  /*1130*/  ULOP3.LUT UR4, UR4, 0xfffffffe, URZ, 0xc0, !UPT ;  /* 0xfffffffe04047892 */ /* 0x000fe4000f8ec0ff */
[----:B------:R-:W-:Y:S02]  /*1140*/  UISETP.NE.AND UP1, UPT, UR63, URZ, UP0 ;  /* 0x000000ff3f00728c */ /* 0x000fe40008725270 */
[----:B------:R-:W-:Y:S02]  /*1150*/  UISETP.NE.AND UP0, UPT, UR63, 0x1, UP0 ;  /* 0x000000013f00788c */ /* 0x000fe40008705270 */
[----:B------:R-:W-:Y:S02]  /*1160*/  USEL UR7, URZ, 0x1, UP1 ;  /* 0x00000001ff077887 */ /* 0x000fe40008800000 */
[----:B------:R-:W-:-:S02]  /*1170*/  USEL UR6, URZ, 0x4, UP0 ;  /* 0x00000004ff067887 */ /* 0x000fc40008000000 */
[----:B------:R-:W-:Y:S02]  /*1180*/  USEL UR5, URZ, 0x2, UP1 ;  /* 0x00000002ff057887 */ /* 0x000fe40008800000 */
[----:B------:R-:W-:Y:S02]  /*1190*/  ULEA UR4, UR63, UR4, 0x1 ;  /* 0x000000043f047291 */ /* 0x000fe4000f8e08ff */
[----:B------:R-:W-:Y:S02]  /*11a0*/  USEL UR8, URZ, 0x8, UP0 ;  /* 0x00000008ff087887 */ /* 0x000fe40008000000 */
[----:B------:R-:W-:-:S03]  /*11b0*/  UIADD3 UR5, UPT, UPT, UR5, UR6, UR7 ;  /* 0x0000000605057290 */ /* 0x000fc6000fffe007 */
[----:B------:R-:W-:Y:S01]  /*11c0*/  UMOV UR6, 0x3 ;  /* 0x0000000300067882 */ /* 0x000fe20000000000 */
[----:B------:R-:W-:Y:S02]  /*11d0*/  UIADD3 UR5, UPT, UPT, UR5, UR8, URZ ;  /* 0x0000000805057290 */ /* 0x000fe4000fffe0ff */
[----:B------:R-:W-:-:S04]  /*11e0*/  USHF.L.U32 UR4, UR6, UR4, URZ ;  /* 0x0000000406047299 */ /* 0x000fc800080006ff */
[----:B------:R-:W-:Y:S02]  /*11f0*/  MOV R3, UR5 ;  /* 0x0000000500037c02 */ /* 0x000fe40008000f00 */
[----:B------:R-:W-:Y:S02]  /*1200*/  IMAD.U32 R2, RZ, RZ, UR4 ;  /* 0x00000004ff027e24 */ /* 0x000fe4000f8e00ff */
.L_x_17:
[----:B------:R-:W-:Y:S05]  /*1210*/  BRA.U !UP2, `(.L_x_18) ;  /* 0x000000010ad47547 */ /* 0x000fea000b800000 */
[----:B------:R-:W1:Y:S01]  /*1220*/  LDCU.128 UR12, c[0x0][0xb10] ;  /* 0x00016200ff0c77ac */ /* 0x000e620008000c00 */
[----:B------:R-:W2:Y:S01]  /*1230*/  LDCU UR6, c[0x0][0x370] ;  /* 0x00006e00ff0677ac */ /* 0x000ea20008000800 */
[----:B------:R-:W3:Y:S01]  /*1240*/  LDCU UR5, c[0x0][0x374] ;  /* 0x00006e80ff0577ac */ /* 0x000ee20008000800 */
[----:B------:R-:W4:Y:S01]  /*1250*/  LDCU UR28, c[0x0][0xb0c] ;  /* 0x00016180ff1c77ac */ /* 0x000f220008000800 */
[----:B------:R-:W4:Y:S01]  /*1260*/  LDCU UR4, c[0x0][0xb20] ;  /* 0x00016400ff0477ac */ /* 0x000f220008000800 */
[----:B------:R-:W4:Y:S01]  /*1270*/  LDCU.64 UR8, c[0x0][0xb28] ;  /* 0x00016500ff0877ac */ /* 0x000f220008000a00 */
[----:B-1----:R-:W-:Y:S02]  /*1280*/  UISETP.NE.AND UP0, UPT, UR14, 0x1, UPT ;  /* 0x000000010e00788c */ /* 0x002fe4000bf05270 */
[----:B---3--:R-:W-:Y:S02]  /*1290*/  UIMAD.WIDE.U32 UR10, UR5, UR15, URZ ;  /* 0x0000000f050a72a5 */ /* 0x008fe4000f8e00ff */
[----:B--2---:R-:W-:-:S02]  /*12a0*/  UIMAD.WIDE.U32 UR18, UR6, UR12, URZ ;  /* 0x0000000c061272a5 */ /* 0x004fc4000f8e00ff */
[----:B----4-:R-:W-:Y:S02]  /*12b0*/  UISETP.NE.AND UP1, UPT, UR28, 0x1, UPT ;  /* 0x000000011c00788c */ /* 0x010fe4000bf25270 */
[----:B------:R-:W-:Y:S01]  /*12c0*/  UISETP.NE.AND UP2, UPT, UR21, 0x1, UPT ;  /* 0x000000011500788c */ /* 0x000fe2000bf45270 */
[----:B------:R-:W-:Y:S02]  /*12d0*/  UMOV UR10, UR11 ;  /* 0x0000000b000a7c82 */ /* 0x000fe40008000000 */
[----:B------:R-:W-:Y:S01]  /*12e0*/  UMOV UR18, UR19 ;  /* 0x0000001300127c82 */ /* 0x000fe20008000000 */
[----:B------:R-:W-:Y:S02]  /*12f0*/  @UP0 USHF.R.U32.HI UR5, URZ, UR4, UR10 ;  /* 0x00000004ff050299 */ /* 0x000fe4000801160a */
[----:B------:R-:W-:Y:S02]  /*1300*/  UIMAD.WIDE.U32 UR22, UR24, UR15, URZ ;  /* 0x0000000f181672a5 */ /* 0x000fe4000f8e00ff */
[----:B------:R-:W-:-:S02]  /*1310*/  UIMAD.WIDE.U32 UR10, UR5, UR8, URZ ;  /* 0x00000008050a72a5 */ /* 0x000fc4000f8e00ff */
[----:B------:R-:W-:Y:S02]  /*1320*/  @UP1 USHF.R.U32.HI UR6, URZ, UR13, UR18 ;  /* 0x0000000dff061299 */ /* 0x000fe40008011612 */
[----:B------:R-:W-:Y:S02]  /*1330*/  UIMAD.WIDE.U32 UR16, UR20, UR12, URZ ;  /* 0x0000000c141072a5 */ /* 0x000fe4000f8e00ff */
[----:B------:R-:W-:Y:S01]  /*1340*/  UIMAD.WIDE.U32 UR18, UR6, UR8, URZ ;  /* 0x00000008061272a5 */ /* 0x000fe2000f8e00ff */
[----:B------:R-:W-:Y:S01]  /*1350*/  UMOV UR22, UR23 ;  /* 0x0000001700167c82 */ /* 0x000fe20008000000 */
[----:B------:R-:W-:Y:S01]  /*1360*/  UMOV UR10, UR11 ;  /* 0x0000000b000a7c82 */ /* 0x000fe20008000000 */
[----:B------:R-:W-:Y:S02]  /*1370*/  USHF.R.U32.HI UR22, URZ, UR4, UR22 ;  /* 0x00000004ff167299 */ /* 0x000fe40008011616 */
[----:B------:R-:W-:Y:S02]  /*1380*/  @UP2 USHF.R.U32.HI UR5, URZ, UR9, UR10 ;  /* 0x00000009ff052299 */ /* 0x000fe4000801160a */
[----:B------:R-:W-:Y:S01]  /*1390*/  UMOV UR7, UR19 ;  /* 0x0000001300077c82 */ /* 0x000fe20008000000 */
[----:B------:R-:W-:Y:S01]  /*13a0*/  UMOV UR16, UR17 ;  /* 0x0000001100107c82 */ /* 0x000fe20008000000 */
[----:B------:R-:W-:-:S02]  /*13b0*/  @UP2 USHF.R.U32.HI UR6, URZ, UR9, UR7 ;  /* 0x00000009ff062299 */ /* 0x000fc40008011607 */
[----:B------:R-:W-:Y:S02]  /*13c0*/  USHF.R.U32.HI UR13, URZ, UR13, UR16 ;  /* 0x0000000dff0d7299 */ /* 0x000fe40008011610 */
[----:B------:R-:W-:Y:S02]  /*13d0*/  USEL UR4, UR24, UR22, !UP0 ;  /* 0x0000001618047287 */ /* 0x000fe4000c000000 */
[----:B------:R-:W-:Y:S02]  /*13e0*/  UIMAD UR7, UR5, UR21, URZ ;  /* 0x00000015050772a4 */ /* 0x000fe4000f8e02ff */
[----:B------:R-:W-:Y:S02]  /*13f0*/  USEL UR5, UR20, UR13, !UP1 ;  /* 0x0000000d14057287 */ /* 0x000fe4000c800000 */
[----:B------:R-:W-:Y:S02]  /*1400*/  UIMAD UR12, UR6, UR21, URZ ;  /* 0x00000015060c72a4 */ /* 0x000fe4000f8e02ff */
[----:B------:R-:W-:-:S02]  /*1410*/  UISETP.GE.AND UP0, UPT, UR4, UR7, UPT ;  /* 0x000000070400728c */ /* 0x000fc4000bf06270 */
[----:B------:R-:W-:Y:S02]  /*1420*/  UIMAD.WIDE.U32 UR10, UR4, UR8, URZ ;  /* 0x00000008040a72a5 */ /* 0x000fe4000f8e00ff */
[----:B------:R-:W-:Y:S02]  /*1430*/  UISETP.GE.OR UP0, UPT, UR5, UR12, UP0 ;  /* 0x0000000c0500728c */ /* 0x000fe40008706670 */
[----:B------:R-:W-:Y:S02]  /*1440*/  UIMAD.WIDE.U32 UR12, UR5, UR8, URZ ;  /* 0x00000008050c72a5 */ /* 0x000fe4000f8e00ff */
[----:B------:R-:W-:Y:S01]  /*1450*/  UIADD3 UR10, UPT, UPT, -UR4, URZ, URZ ;  /* 0x000000ff040a7290 */ /* 0x000fe2000fffe1ff */
[----:B------:R-:W-:Y:S01]  /*1460*/  UMOV UR8, UR11 ;  /* 0x0000000b00087c82 */ /* 0x000fe20008000000 */
[----:B------:R-:W-:Y:S02]  /*1470*/  UIADD3 UR11, UPT, UPT, -UR5, URZ, URZ ;  /* 0x000000ff050b7290 */ /* 0x000fe4000fffe1ff */
[----:B------:R-:W-:-:S03]  /*1480*/  USHF.R.U32.HI UR8, URZ, UR9, UR8 ;  /* 0x00000009ff087299 */ /* 0x000fc60008011608 */
[----:B------:R-:W-:Y:S01]  /*1490*/  @!UP0 UMOV UR7, UR13 ;  /* 0x0000000d00078c82 */ /* 0x000fe20008000000 */
[----:B------:R-:W-:Y:S02]  /*14a0*/  UIMAD UR24, UR14, UR10, UR24 ;  /* 0x0000000a0e1872a4 */ /* 0x000fe4000f8e0218 */
[----:B------:R-:W-:Y:S02]  /*14b0*/  USEL UR8, UR4, UR8, !UP2 ;  /* 0x0000000804087287 */ /* 0x000fe4000d000000 */
[----:B------:R-:W-:Y:S02]  /*14c0*/  @!UP0 USHF.R.U32.HI UR7, URZ, UR9, UR7 ;  /* 0x00000009ff078299 */ /* 0x000fe40008011607 */
[----:B------:R-:W-:Y:S02]  /*14d0*/  UIADD3 UR9, UPT, UPT, -UR8, URZ, URZ ;  /* 0x000000ff08097290 */ /* 0x000fe4000fffe1ff */
[----:B------:R-:W-:Y:S02]  /*14e0*/  @!UP0 USEL UR7, UR5, UR7, !UP2 ;  /* 0x0000000705078287 */ /* 0x000fe4000d000000 */
[----:B------:R-:W-:-:S02]  /*14f0*/  UIMAD UR9, UR21, UR9, UR4 ;  /* 0x00000009150972a4 */ /* 0x000fc4000f8e0204 */
[----:B------:R-:W-:Y:S02]  /*1500*/  @!UP0 UIADD3 UR8, UPT, UPT, UR8, -UR7, URZ ;  /* 0x8000000708088290 */ /* 0x000fe4000fffe0ff */
[----:B------:R-:W-:Y:S02]  /*1510*/  @!UP0 UIMAD UR6, UR9, UR6, UR7 ;  /* 0x00000006090682a4 */ /* 0x000fe4000f8e0207 */
[----:B------:R-:W-:Y:S02]  /*1520*/  @!UP0 UIMAD UR4, UR8, UR21, UR5 ;  /* 0x00000015080482a4 */ /* 0x000fe4000f8e0205 */
[----:B------:R-:W-:Y:S02]  /*1530*/  UIMAD UR20, UR28, UR11, UR20 ;  /* 0x0000000b1c1472a4 */ /* 0x000fe4000f8e0214 */
[----:B------:R-:W-:Y:S01]  /*1540*/  UIMAD UR24, UR4, UR14, UR24 ;  /* 0x0000000e041872a4 */ /* 0x000fe2000f8e0218 */
[----:B------:R-:W-:Y:S02]  /*1550*/  @!UP0 UMOV UR5, UR6 ;  /* 0x0000000600058c82 */ /* 0x000fe40008000000 */
[----:B------:R-:W-:-:S12]  /*1560*/  UIMAD UR20, UR5, UR28, UR20 ;  /* 0x0000001c051472a4 */ /* 0x000fd8000f8e0214 */
.L_x_18:
[----:B------:R-:W-:Y:S02]  /*1570*/  UISETP.NE.AND UP1, UPT, UR29, 0x1, UPT ;  /* 0x000000011d00788c */ /* 0x000fe4000bf25270 */
[----:B------:R-:W-:Y:S02]  /*1580*/  ULOP3.LUT UR21, UR26, 0xffff, URZ, 0xc0, !UPT ;  /* 0x0000ffff1a157892 */ /* 0x000fe4000f8ec0ff */
[----:B------:R-:W-:Y:S02]  /*1590*/  UISETP.NE.AND UP0, UPT, UR25, 0x2, UPT ;  /* 0x000000021900788c */ /* 0x000fe4000bf05270 */
[----:B------:R-:W-:Y:S02]  /*15a0*/  ULOP3.LUT UR22, UR27, 0x800, URZ, 0xc0, !UPT ;  /* 0x000008001b167892 */ /* 0x000fe4000f8ec0ff */
[----:B------:R-:W-:Y:S02]  /*15b0*/  ULOP3.LUT UR45, UR45, 0x40, URZ, 0xc0, !UPT ;  /* 0x000000402d2d7892 */ /* 0x000fe4000f8ec0ff */
[----:B------:R-:W-:Y:S01]  /*15c0*/  USHF.L.U32 UR21, UR30, UR21, URZ ;  /* 0x000000151e157299 */ /* 0x000fe200080006ff */
[----:B------:R-:W-:Y:S11]  /*15d0*/  BRA.U UP1, `(.L_x_19) ;  /* 0x0000000101447547 */ /* 0x000ff6000b800000 */
[----:B------:R-:W1:Y:S01]  /*15e0*/  LDCU.128 UR8, c[0x0][0xb10] ;  /* 0x00016200ff0877ac */ /* 0x000e620008000c00 */
[----:B------:R-:W2:Y:S01]  /*15f0*/  LDCU UR12, c[0x0][0xb0c] ;  /* 0x00016180ff0c77ac */ /* 0x000ea20008000800 */
[----:B------:R-:W3:Y:S01]  /*1600*/  LDCU UR13, c[0x0][0xb20] ;  /* 0x00016400ff0d77ac */ /* 0x000ee20008000800 */
[----:B-1----:R-:W-:Y:S02]  /*1610*/  UIMAD.WIDE.U32 UR6, UR20, UR8, URZ ;  /* 0x00000008140672a5 */ /* 0x002fe4000f8e00ff */
[----:B------:R-:W-:Y:S02]  /*1620*/  UIMAD.WIDE.U32 UR4, UR24, UR11, URZ ;  /* 0x0000000b180472a5 */ /* 0x000fe4000f8e00ff */
[----:B--2---:R-:W-:Y:S02]  /*1630*/  UISETP.NE.AND UP2, UPT, UR12, 0x1, UPT ;  /* 0x000000010c00788c */ /* 0x004fe4000bf45270 */
[----:B------:R-:W-:Y:S01]  /*1640*/  UISETP.NE.AND UP1, UPT, UR10, 0x1, UPT ;  /* 0x000000010a00788c */ /* 0x000fe2000bf25270 */
[----:B------:R-:W-:-:S02]  /*1650*/  UMOV UR6, UR7 ;  /* 0x0000000700067c82 */ /* 0x000fc40008000000 */
[----:B------:R-:W-:Y:S01]  /*1660*/  UMOV UR4, UR5 ;  /* 0x0000000500047c82 */ /* 0x000fe20008000000 */
[----:B------:R-:W-:Y:S02]  /*1670*/  USHF.R.U32.HI UR6, URZ, UR9, UR6 ;  /* 0x00000009ff067299 */ /* 0x000fe40008011606 */
[----:B---3--:R-:W-:Y:S02]  /*1680*/  USHF.R.U32.HI UR4, URZ, UR13, UR4 ;  /* 0x0000000dff047299 */ /* 0x008fe40008011604 */
[----:B------:R-:W-:Y:S02]  /*1690*/  USEL UR5, UR20, UR6, !UP2 ;  /* 0x0000000614057287 */ /* 0x000fe4000d000000 */
[----:B------:R-:W-:-:S04]  /*16a0*/  USEL UR4, UR24, UR4, !UP1 ;  /* 0x0000000418047287 */ /* 0x000fc8000c800000 */
[----:B------:R-:W-:Y:S02]  /*16b0*/  UIADD3 UR6, UPT, UPT, UR5, -UR4, URZ ;  /* 0x8000000405067290 */ /* 0x000fe4000fffe0ff */
[----:B------:R-:W-:Y:S02]  /*16c0*/  UIADD3 UR4, UPT, UPT, -UR5, UR4, URZ ;  /* 0x0000000405047290 */ /* 0x000fe4000fffe1ff */
[----:B------:R-:W-:Y:S02]  /*16d0*/  UIMAD UR24, UR6, UR10, UR24 ;  /* 0x0000000a061872a4 */ /* 0x000fe4000f8e0218 */
[----:B------:R-:W-:-:S12]  /*16e0*/  UIMAD UR20, UR4, UR12, UR20 ;  /* 0x0000000c041472a4 */ /* 0x000fd8000f8e0214 */
.L_x_19:
[----:B------:R-:W-:Y:S05]  /*16f0*/  BRA.U !UP5, `(.L_x_20) ;  /* 0x000000010d0c7547 */ /* 0x000fea000b800000 */
[----:B------:R-:W-:Y:S01]  /*1700*/  UCGABAR_WAIT ;  /* 0x0000000000007dc7 */ /* 0x000fe20008000000 */
[----:B------:R-:W-:Y:S01]  /*1710*/  CCTL.IVALL ;  /* 0x00000000ff00798f */ /* 0x000fe20002000000 */
[----:B------:R-:W-:Y:S05]  /*1720*/  BRA `(.L_x_21) ;  /* 0x0000000000047947 */ /* 0x000fea0003800000 */
.L_x_20:
[----:B------:R-:W-:Y:S06]  /*1730*/  BAR.SYNC.DEFER_BLOCKING 0x0 ;  /* 0x0000000000007b1d */ /* 0x000fec0000010000 */
.L_x_21:
[----:B------:R-:W-:Y:S05]  /*1740*/  BRA.U UP0, `(.L_x_22) ;  /* 0x0000001100b87547 */ /* 0x000fea000b800000 */
[----:B------:R-:W1:Y:S01]  /*1750*/  LDCU UR6, c[0x0][0x38c] ;  /* 0x00007180ff0677ac */ /* 0x000e620008000800 */
[----:B------:R-:W-:Y:S01]  /*1760*/  PLOP3.LUT P1, PT, PT, PT, UP3, 0x80, 0x8 ;  /* 0x000000000008781c */ /* 0x000fe20003f2f038 */
[----:B------:R-:W-:Y:S01]  /*1770*/  IMAD.MOV.U32 R12, RZ, RZ, 0x1 ;  /* 0x00000001ff0c7424 */ /* 0x000fe200078e00ff */
[----:B------:R-:W-:Y:S02]  /*1780*/  ISETP.NE.AND P2, PT, R0, RZ, P3 ;  /* 0x000000ff0000720c */ /* 0x000fe40001f45270 */
[----:B------:R-:W-:Y:S02]  /*1790*/  CS2R R10, SRZ ;  /* 0x00000000000a7805 */ /* 0x000fe4000001ff00 */
[----:B------:R-:W-:Y:S01]  /*17a0*/  PLOP3.LUT P1, PT, P1, PT, PT, 0x8, 0x80 ;  /* 0x000000000080781c */ /* 0x000fe20000f2e170 */
[----:B------:R-:W-:Y:S01]  /*17b0*/  IMAD.MOV.U32 R9, RZ, RZ, RZ ;  /* 0x000000ffff097224 */ /* 0x000fe200078e00ff */
[----:B------:R-:W2:Y:S01]  /*17c0*/  LDCU UR38, c[0x0][0x370] ;  /* 0x00006e00ff2677ac */ /* 0x000ea20008000800 */
[----:B------:R-:W-:Y:S01]  /*17d0*/  IMAD.MOV.U32 R8, RZ, RZ, 0x1 ;  /* 0x00000001ff087424 */ /* 0x000fe200078e00ff */
[----:B------:R-:W3:Y:S01]  /*17e0*/  LDCU.64 UR26, c[0x0][0x348] ;  /* 0x00006900ff1a77ac */ /* 0x000ee20008000a00 */
[----:B------:R-:W-:Y:S01]  /*17f0*/  ULEA.HI UR43, UR22, UR45, URZ, 0x1a ;  /* 0x0000002d162b7291 */ /* 0x000fe2000f8fd0ff */
[----:B------:R-:W4:Y:S01]  /*1800*/  LDCU UR37, c[0x0][0x374] ;  /* 0x00006e80ff2577ac */ /* 0x000f220008000800 */
[----:B-1----:R-:W-:-:S02]  /*1810*/  UIADD3 UR5, UPT, UPT, UR6, 0x3f, URZ ;  /* 0x0000003f06057890 */ /* 0x002fc4000fffe0ff */
[----:B------:R-:W-:Y:S02]  /*1820*/  UIADD3 UR47, UPT, UPT, UR6, 0x7e, URZ ;  /* 0x0000007e062f7890 */ /* 0x000fe4000fffe0ff */
[----:B------:R-:W-:Y:S01]  /*1830*/  USHF.R.S32.HI UR4, URZ, 0x1f, UR5 ;  /* 0x0000001fff047899 */ /* 0x000fe20008011405 */
[----:B------:R-:W-:-:S03]  /*1840*/  UMOV UR7, URZ ;  /* 0x000000ff00077c82 */ /* 0x000fc60008000000 */
[----:B------:R-:W-:Y:S02]  /*1850*/  ULEA.HI UR4, UR4, UR5, URZ, 0x6 ;  /* 0x0000000504047291 */ /* 0x000fe4000f8f30ff */
[----:B------:R-:W-:Y:S02]  /*1860*/  UIADD3 UR5, UPT, UPT, UR6, -0x1, URZ ;  /* 0xffffffff06057890 */ /* 0x000fe4000fffe0ff */
[----:B------:R-:W-:Y:S02]  /*1870*/  USHF.R.S32.HI UR40, URZ, 0x6, UR4 ;  /* 0x00000006ff287899 */ /* 0x000fe40008011404 */
[----:B------:R-:W-:Y:S02]  /*1880*/  UISETP.GE.U32.AND UP1, UPT, UR5, -0x7f, UPT ;  /* 0xffffff810500788c */ /* 0x000fe4000bf26070 */
[----:B------:R-:W-:-:S04]  /*1890*/  UISETP.LT.U32.AND UP0, UPT, UR40, 0x3, UPT ;  /* 0x000000032800788c */ /* 0x000fc8000bf01070 */
[----:B------:R-:W-:Y:S02]  /*18a0*/  USEL UR39, UR40, 0x3, UP0 ;  /* 0x0000000328277887 */ /* 0x000fe40008000000 */
[----:B------:R-:W-:Y:S02]  /*18b0*/  UISETP.NE.AND UP0, UPT, UR25, URZ, UPT ;  /* 0x000000ff1900728c */ /* 0x000fe4000bf05270 */
[----:B------:R-:W-:Y:S02]  /*18c0*/  UIADD3 UR4, UPT, UPT, UR39, -0x1, URZ ;  /* 0xffffffff27047890 */ /* 0x000fe4000fffe0ff */
[----:B------:R-:W-:Y:S02]  /*18d0*/  @UP1 UIADD3 UR4, UPT, UPT, UR39, URZ, URZ ;  /* 0x000000ff27041290 */ /* 0x000fe4000fffe0ff */
[----:B------:R-:W-:Y:S02]  /*18e0*/  USEL UR23, UR41, 0x2, UP0 ;  /* 0x0000000229177887 */ /* 0x000fe40008000000 */
[----:B------:R-:W-:-:S02]  /*18f0*/  UIADD3 UR44, UPT, UPT, UR40, -UR39, URZ ;  /* 0x80000027282c7290 */ /* 0x000fc4000fffe0ff */
[----:B------:R-:W-:Y:S02]  /*1900*/  UIADD3 UR25, UPT, UPT, UR4, 0x1, URZ ;  /* 0x0000000104197890 */ /* 0x000fe4000fffe0ff */
[----:B--234-:R-:W-:-:S12]  /*1910*/  UIADD3 UR41, UPT, UPT, -UR4, URZ, URZ ;  /* 0x000000ff04297290 */ /* 0x01cfd8000fffe1ff */
.L_x_42:
[----:B------:R-:W-:Y:S01]  /*1920*/  UISETP.NE.AND UP0, UPT, UR46, URZ, UPT ;  /* 0x000000ff2e00728c */ /* 0x000fe2000bf05270 */
[----:B-1----:R-:W1:Y:S08]  /*1930*/  S2UR UR46, SR_CgaCtaId ;  /* 0x00000000002e79c3 */ /* 0x002e700000008800 */
[----:B------:R-:W-:Y:S05]  /*1940*/  BRA.U UP0, `(.L_x_23) ;  /* 0x0000000100347547 */ /* 0x000fea000b800000 */
[----:B------:R-:W2:Y:S01]  /*1950*/  S2R R0, SR_CgaCtaId ;  /* 0x0000000000007919 */ /* 0x000ea20000008800 */
[----:B------:R-:W-:Y:S02]  /*1960*/  MOV R3, 0x400 ;  /* 0x0000040000037802 */ /* 0x000fe40000000f00 */
[----:B------:R-:W-:Y:S02]  /*1970*/  SHF.L.U32 R2, R8, 0x1f, RZ ;  /* 0x0000001f08027819 */ /* 0x000fe400000006ff */
[----:B--2---:R-:W-:-:S05]  /*1980*/  LEA R0, R0, R3, 0x18 ;  /* 0x0000000300007211 */ /* 0x004fca00078ec0ff */
[----:B------:R-:W-:-:S04]  /*1990*/  IMAD R3, R9, 0x8, R0 ;  /* 0x0000000809037824 */ /* 0x000fc800078e0200 */
[----:B------:R-:W2:Y:S02]  /*19a0*/  SYNCS.PHASECHK.TRANS64.TRYWAIT P0, [R3+URZ+0xd0], R2 ;  /* 0x0000d002030075a7 */ /* 0x000ea400080011ff */
[----:B--2---:R-:W-:Y:S05]  /*19b0*/  @!P0 BRA `(.L_x_24) ;  /* 0x0000006000fc8947 */ /* 0x004fea0003800000 */
.L_x_122:
[----:B------:R-:W-:Y:S01]  /*19c0*/  VIADD R9, R9, 0x1 ;  /* 0x0000000109097836 */ /* 0x000fe20000000000 */
[----:B------:R2:W-:Y:S04]  /*19d0*/  SYNCS.ARRIVE.TRANS64.A1T0 RZ, [R3+URZ+0xc0], RZ ;  /* 0x0000c0ff03ff79a7 */ /* 0x0005e800081000ff */
[----:B------:R-:W-:-:S04]  /*19e0*/  ISETP.NE.AND P0, PT, R9, 0x2, PT ;  /* 0x000000020900780c */ /* 0x000fc80003f05270 */
[----:B------:R-:W-:Y:S02]  /*19f0*/  SEL R9, R9, RZ, P0 ;  /* 0x000000ff09097207 */ /* 0x000fe40000000000 */
[----:B--2---:R-:W-:-:S04]  /*1a00*/  SEL R3, RZ, 0x1, P0 ;  /* 0x00000001ff037807 */ /* 0x004fc80000000000 */
[----:B------:R-:W-:-:S07]  /*1a10*/  LOP3.LUT R8, R8, R3, RZ, 0x3c, !PT ;  /* 0x0000000308087212 */ /* 0x000fce00078e3cff */
.L_x_23:
[----:B------:R-:W-:Y:S01]  /*1a20*/  UMOV UR6, 0x400 ;  /* 0x0000040000067882 */ /* 0x000fe20000000000 */
[----:B------:R-:W-:Y:S01]  /*1a30*/  SHF.L.U32 R0, R12, 0x1f, RZ ;  /* 0x0000001f0c007819 */ /* 0x000fe200000006ff */
[----:B-1----:R-:W-:Y:S02]  /*1a40*/  ULEA UR6, UR46, UR6, 0x18 ;  /* 0x000000062e067291 */ /* 0x002fe4000f8ec0ff */
[----:B------:R-:W-:Y:S02]  /*1a50*/  UISETP.GE.U32.AND UP0, UPT, UR47, 0x7f, UPT ;  /* 0x0000007f2f00788c */ /* 0x000fe4000bf06070 */
[----:B------:R-:W-:Y:S02]  /*1a60*/  ULEA UR4, UR7, UR6, 0x3 ;  /* 0x0000000607047291 */ /* 0x000fe4000f8e18ff */
[----:B------:R-:W-:Y:S01]  /*1a70*/  ULEA UR11, UR24, UR45, 0x7 ;  /* 0x0000002d180b7291 */ /* 0x000fe2000f8e38ff */
[----:B------:R-:W-:-:S06]  /*1a80*/  UMOV UR13, URZ ;  /* 0x000000ff000d7c82 */ /* 0x000fcc0008000000 */
[----:B------:R1:W2:Y:S01]  /*1a90*/  SYNCS.PHASECHK.TRANS64.TRYWAIT P0, [UR4+0x18], R0 ;  /* 0x00001800ff0075a7 */ /* 0x0002a20008001104 */
[----:B------:R-:W-:-:S04]  /*1aa0*/  ULEA.HI UR4, UR20, UR20, URZ, 0x1 ;  /* 0x0000001414047291 */ /* 0x000fc8000f8f08ff */
[----:B------:R-:W-:-:S04]  /*1ab0*/  USHF.L.U32 UR4, UR4, 0x6, URZ ;  /* 0x0000000604047899 */ /* 0x000fc800080006ff */
[----:B------:R-:W-:-:S04]  /*1ac0*/  ULOP3.LUT UR35, UR4, 0xffffff80, URZ, 0xc0, !UPT ;  /* 0xffffff8004237892 */ /* 0x000fc8000f8ec0ff */
[----:B------:R-:W-:Y:S01]  /*1ad0*/  UIADD3 UR35, UPT, UPT, UR43, UR35, URZ ;  /* 0x000000232b237290 */ /* 0x000fe2000fffe0ff */
[----:B------:R-:W-:Y:S11]  /*1ae0*/  BRA.U !UP0, `(.L_x_25) ;  /* 0x0000000108c47547 */ /* 0x000ff6000b800000 */
[----:B------:R-:W-:Y:S01]  /*1af0*/  UMOV UR16, UR41 ;  /* 0x0000002900107c82 */ /* 0x000fe20008000000 */
[----:B------:R-:W-:Y:S01]  /*1b00*/  UMOV UR4, UR7 ;  /* 0x0000000700047c82 */ /* 0x000fe20008000000 */
[----:B------:R-:W-:-:S05]  /*1b10*/  UMOV UR34, URZ ;  /* 0x000000ff00227c82 */ /* 0x000fca0008000000 */
.L_x_31:
[----:B------:R-:W-:Y:S01]  /*1b20*/  ULEA UR33, UR4, UR6, 0x3 ;  /* 0x0000000604217291 */ /* 0x000fe2000f8e18ff */
[----:B------:R-:W-:Y:S01]  /*1b30*/  @P3 MOV R2, 0x4000 ;  /* 0x0000400000023802 */ /* 0x000fe20000000f00 */
[----:B--234-:R-:W-:Y:S10]  /*1b40*/  @P0 BRA `(.L_x_26) ;  /* 0x00000000000c0947 */ /* 0x01cff40003800000 */
[----:B------:R-:W-:-:S04]  /*1b50*/  SHF.L.U32 R3, R12, 0x1f, RZ ;  /* 0x0000001f0c037819 */ /* 0x000fc800000006ff */
[----:B------:R-:W2:Y:S02]  /*1b60*/  SYNCS.PHASECHK.TRANS64.TRYWAIT P0, [UR33+0x18], R3 ;  /* 0x00001803ff0075a7 */ /* 0x000ea40008001121 */
[----:B--2---:R-:W-:Y:S05]  /*1b70*/  @!P0 BRA `(.L_x_27) ;  /* 0x0000006000a08947 */ /* 0x004fea0003800000 */
.L_x_26:
[----:B------:R2:W-:Y:S01]  /*1b80*/  @P3 SYNCS.ARRIVE.TRANS64 RZ, [UR33], R2 ;  /* 0x00000002ffff39a7 */ /* 0x0005e20008000021 */
[----:B------:R-:W-:Y:S02]  /*1b90*/  ULOP3.LUT UR5, UR23, 0x2, URZ, 0xfc, !UPT ;  /* 0x0000000217057892 */ /* 0x000fe4000f8efcff */
[----:B------:R-:W-:Y:S02]  /*1ba0*/  UIADD3 UR16, UPT, UPT, UR16, 0x1, URZ ;  /* 0x0000000110107890 */ /* 0x000fe4000fffe0ff */
[----:B------:R-:W-:Y:S02]  /*1bb0*/  UISETP.NE.AND UP0, UPT, UR5, 0x2, UPT ;  /* 0x000000020500788c */ /* 0x000fe4000bf05270 */
[----:B------:R-:W-:-:S07]  /*1bc0*/  UISETP.NE.AND UP2, UPT, UR16, 0x1, UPT ;  /* 0x000000011000788c */ /* 0x000fce000bf45270 */
[----:B------:R-:W-:Y:S05]  /*1bd0*/  BRA.U UP0, `(.L_x_28) ;  /* 0x0000000100047547 */ /* 0x000fea000b800000 */
[----:B------:R-:W-:Y:S05]  /*1be0*/  BPT.TRAP 0x1 ;  /* 0x000000040000795c */ /* 0x000fea0000300000 */
.L_x_28:
[----:B------:R-:W-:Y:S04]  /*1bf0*/  BSSY.RECONVERGENT B0, `(.L_x_29) ;  /* 0x0000003000007945 */ /* 0x000fe80003800200 */
[----:B------:R-:W-:Y:S05]  /*1c00*/  @!P2 BRA `(.L_x_30) ;  /* 0x000000000004a947 */ /* 0x000fea0003800000 */
[----:B------:R-:W-:Y:S05]  /*1c10*/  BPT.TRAP 0x1 ;  /* 0x000000040000795c */ /* 0x000fea0000300000 */
.L_x_30:
[----:B------:R-:W-:Y:S05]  /*1c20*/  BSYNC.RECONVERGENT B0 ;  /* 0x0000000000007941 */ /* 0x000fea0003800200 */
.L_x_29:
[----:B------:R-:W-:Y:S02]  /*1c30*/  UIADD3 UR5, UPT, UPT, UR4, 0x1, URZ ;  /* 0x0000000104057890 */ /* 0x000fe4000fffe0ff */
[----:B------:R-:W-:Y:S02]  /*1c40*/  UIADD3 UR14, UP1, UPT, UR26, 0x80, URZ ;  /* 0x000000801a0e7890 */ /* 0x000fe4000ff3e0ff */
[----:B------:R-:W-:Y:S02]  /*1c50*/  UISETP.NE.AND UP0, UPT, UR5, 0x3, UPT ;  /* 0x000000030500788c */ /* 0x000fe4000bf05270 */
[----:B------:R-:W-:Y:S02]  /*1c60*/  ULOP3.LUT UR33, UR33, 0xfefffff8, URZ, 0xc0, !UPT ;  /* 0xfefffff821217892 */ /* 0x000fe4000f8ec0ff */
[----:B------:R-:W-:Y:S02]  /*1c70*/  USEL UR8, URZ, 0x1, UP0 ;  /* 0x00000001ff087887 */ /* 0x000fe40008000000 */
[----:B------:R-:W-:-:S02]  /*1c80*/  USEL UR7, UR5, URZ, UP0 ;  /* 0x000000ff05077287 */ /* 0x000fc40008000000 */
[----:B------:R-:W-:Y:S02]  /*1c90*/  UIADD3.X UR15, UPT, UPT, URZ, UR27, URZ, UP1, !UPT ;  /* 0x0000001bff0f7290 */ /* 0x000fe40008ffe4ff */
[----:B------:R-:W-:Y:S01]  /*1ca0*/  ULEA UR5, UR7, UR6, 0x3 ;  /* 0x0000000607057291 */ /* 0x000fe2000f8e18ff */
[----:B------:R-:W-:Y:S01]  /*1cb0*/  LOP3.LUT R12, R12, UR8, RZ, 0x3c, !PT ;  /* 0x000000080c0c7c12 */ /* 0x000fe2000f8e3cff */
[----:B------:R-:W-:Y:S02]  /*1cc0*/  USHF.L.U32 UR8, UR4, 0xc, URZ ;  /* 0x0000000c04087899 */ /* 0x000fe400080006ff */
[----:B------:R-:W-:Y:S01]  /*1cd0*/  UIADD3 UR4, UP0, UPT, UR26, 0x180, URZ ;  /* 0x000001801a047890 */ /* 0x000fe2000ff1e0ff */
[----:B-1----:R-:W-:Y:S01]  /*1ce0*/  SHF.L.U32 R0, R12, 0x1f, RZ ;  /* 0x0000001f0c007819 */ /* 0x002fe200000006ff */
[----:B------:R-:W-:Y:S02]  /*1cf0*/  ULOP3.LUT UR32, UR8, UR22, URZ, 0xfc, !UPT ;  /* 0x0000001608207292 */ /* 0x000fe4000f8efcff */
[----:B------:R-:W-:Y:S01]  /*1d00*/  UPRMT UR13, URZ, 0x5410, UR21 ;  /* 0x00005410ff0d7896 */ /* 0x000fe20008000015 */
[----:B------:R3:W4:Y:S01]  /*1d10*/  SYNCS.PHASECHK.TRANS64.TRYWAIT P0, [UR5+0x18], R0 ;  /* 0x00001800ff0075a7 */ /* 0x0007220008001105 */
[----:B------:R-:W-:-:S02]  /*1d20*/  UIADD3 UR32, UPT, UPT, UR6, 0x4300, UR32 ;  /* 0x0000430006207890 */ /* 0x000fc4000fffe020 */
[----:B------:R-:W-:Y:S02]  /*1d30*/  UIADD3 UR8, UPT, UPT, UR6, 0x7300, UR8 ;  /* 0x0000730006087890 */ /* 0x000fe4000fffe008 */
[----:B------:R-:W-:Y:S01]  /*1d40*/  UIADD3.X UR5, UPT, UPT, URZ, UR27, URZ, UP0, !UPT ;  /* 0x0000001bff057290 */ /* 0x000fe200087fe4ff */
[----:B------:R-:W-:Y:S01]  /*1d50*/  UMOV UR18, 0x0 ;  /* 0x0000000000127882 */ /* 0x000fe20000000000 */
[----:B------:R-:W-:Y:S01]  /*1d60*/  UMOV UR19, 0x10000000 ;  /* 0x1000000000137882 */ /* 0x000fe20000000000 */
[----:B------:R-:W-:Y:S01]  /*1d70*/  UMOV UR10, UR34 ;  /* 0x00000022000a7c82 */ /* 0x000fe20008000000 */
[----:B------:R-:W-:Y:S01]  /*1d80*/  UMOV UR12, UR36 ;  /* 0x00000024000c7c82 */ /* 0x000fe20008000000 */
[----:B------:R-:W-:Y:S01]  /*1d90*/  UMOV UR9, UR33 ;  /* 0x0000002100097c82 */ /* 0x000fe20008000000 */
[----:B------:R1:W-:Y:S03]  /*1da0*/  UTMALDG.3D.MULTICAST.2CTA [UR32], [UR14], UR13, desc[UR18] ;  /* 0x000012200e0073b4 */ /* 0x0003e6000821180d */
[----:B------:R2:W-:Y:S01]  /*1db0*/  UTMALDG.3D.2CTA [UR8], [UR4], desc[UR18] ;  /* 0x00001208040075b4 */ /* 0x0005e20008211000 */
[----:B-1----:R-:W-:Y:S01]  /*1dc0*/  UIADD3 UR34, UPT, UPT, UR34, 0x40, URZ ;  /* 0x0000004022227890 */ /* 0x002fe2000fffe0ff */
[----:B------:R-:W-:Y:S01]  /*1dd0*/  UMOV UR13, UR25 ;  /* 0x00000019000d7c82 */ /* 0x000fe20008000000 */
[----:B--2---:R-:W-:Y:S01]  /*1de0*/  UMOV UR4, UR7 ;  /* 0x0000000700047c82 */ /* 0x004fe20008000000 */
[----:B------:R-:W-:Y:S09]  /*1df0*/  BRA.U UP2, `(.L_x_31) ;  /* 0xfffffffd02487547 */ /* 0x000ff2000b83ffff */
.L_x_25:
[----:B------:R-:W-:Y:S01]  /*1e00*/  ULEA UR4, UR7, UR6, 0x3 ;  /* 0x0000000607047291 */ /* 0x000fe2000f8e18ff */
[----:B-1-3--:R-:W-:Y:S01]  /*1e10*/  SHF.L.U32 R0, R12, 0x1f, RZ ;  /* 0x0000001f0c007819 */ /* 0x00afe200000006ff */
[----:B------:R-:W-:Y:S01]  /*1e20*/  @!P1 SYNCS.ARRIVE.TRANS64.A1T0 RZ, [UR6+0x58], RZ ;  /* 0x000058ffffff99a7 */ /* 0x000fe20008100006 */
[----:B------:R-:W-:-:S06]  /*1e30*/  UISETP.GT.AND UP0, UPT, UR40, UR39, UPT ;  /* 0x000000272800728c */ /* 0x000fcc000bf04270 */
[----:B--2-4-:R1:W2:Y:S03]  /*1e40*/  SYNCS.PHASECHK.TRANS64.TRYWAIT P0, [UR4+0x18], R0 ;  /* 0x00001800ff0075a7 */ /* 0x0142a60008001104 */
[----:B------:R-:W-:Y:S05]  /*1e50*/  BRA.U !UP0, `(.L_x_32) ;  /* 0x0000000108c47547 */ /* 0x000fea000b800000 */
[----:B------:R-:W-:Y:S01]  /*1e60*/  UIADD3 UR24, UPT, UPT, UR44, UR13, URZ ;  /* 0x0000000d2c187290 */ /* 0x000fe2000fffe0ff */
[----:B------:R-:W-:-:S11]  /*1e70*/  UMOV UR4, UR7 ;  /* 0x0000000700047c82 */ /* 0x000fd60008000000 */
.L_x_38:
[----:B------:R-:W-:Y:S01]  /*1e80*/  ULEA UR17, UR4, UR6, 0x3 ;  /* 0x0000000604117291 */ /* 0x000fe2000f8e18ff */
[----:B--2---:R-:W-:Y:S01]  /*1e90*/  @P3 MOV R2, 0x4000 ;  /* 0x0000400000023802 */ /* 0x004fe20000000f00 */
[----:B--2-4-:R-:W-:Y:S10]  /*1ea0*/  @P0 BRA `(.L_x_33) ;  /* 0x00000000000c0947 */ /* 0x014ff40003800000 */
[----:B------:R-:W-:-:S04]  /*1eb0*/  SHF.L.U32 R3, R12, 0x1f, RZ ;  /* 0x0000001f0c037819 */ /* 0x000fc800000006ff */
[----:B------:R-:W2:Y:S02]  /*1ec0*/  SYNCS.PHASECHK.TRANS64.TRYWAIT P0, [UR17+0x18], R3 ;  /* 0x00001803ff0075a7 */ /* 0x000ea40008001111 */
[----:B--2---:R-:W-:Y:S05]  /*1ed0*/  @!P0 BRA `(.L_x_34) ;  /* 0x0000005c00e08947 */ /* 0x004fea0003800000 */
.L_x_33:
[----:B------:R2:W-:Y:S01]  /*1ee0*/  @P3 SYNCS.ARRIVE.TRANS64 RZ, [UR17], R2 ;  /* 0x00000002ffff39a7 */ /* 0x0005e20008000011 */
[----:B------:R-:W-:-:S04]  /*1ef0*/  ULOP3.LUT UR5, UR23, 0x2, URZ, 0xfc, !UPT ;  /* 0x0000000217057892 */ /* 0x000fc8000f8efcff */
[----:B------:R-:W-:-:S09]  /*1f00*/  UISETP.NE.AND UP0, UPT, UR5, 0x2, UPT ;  /* 0x000000020500788c */ /* 0x000fd2000bf05270 */
[----:B------:R-:W-:Y:S05]  /*1f10*/  BRA.U UP0, `(.L_x_35) ;  /* 0x0000000100047547 */ /* 0x000fea000b800000 */
[----:B------:R-:W-:Y:S05]  /*1f20*/  BPT.TRAP 0x1 ;  /* 0x000000040000795c */ /* 0x000fea0000300000 */
.L_x_35:
[----:B------:R-:W-:Y:S04]  /*1f30*/  BSSY.RECONVERGENT B0, `(.L_x_36) ;  /* 0x0000003000007945 */ /* 0x000fe80003800200 */
[----:B------:R-:W-:Y:S05]  /*1f40*/  @!P2 BRA `(.L_x_37) ;  /* 0x000000000004a947 */ /* 0x000fea0003800000 */
[----:B------:R-:W-:Y:S05]  /*1f50*/  BPT.TRAP 0x1 ;  /* 0x000000040000795c */ /* 0x000fea0000300000 */
.L_x_37:
[----:B------:R-:W-:Y:S05]  /*1f60*/  BSYNC.RECONVERGENT B0 ;  /* 0x0000000000007941 */ /* 0x000fea0003800200 */
.L_x_36:
[----:B------:R-:W-:Y:S02]  /*1f70*/  UIADD3 UR5, UPT, UPT, UR4, 0x1, URZ ;  /* 0x0000000104057890 */ /* 0x000fe4000fffe0ff */
[----:B------:R-:W-:Y:S02]  /*1f80*/  USHF.L.U32 UR18, UR13, 0x6, URZ ;  /* 0x000000060d127899 */ /* 0x000fe400080006ff */
[----:B------:R-:W-:Y:S02]  /*1f90*/  UISETP.NE.AND UP0, UPT, UR5, 0x3, UPT ;  /* 0x000000030500788c */ /* 0x000fe4000bf05270 */
[----:B------:R-:W-:Y:S02]  /*1fa0*/  ULOP3.LUT UR17, UR17, 0xfefffff8, URZ, 0xc0, !UPT ;  /* 0xfefffff811117892 */ /* 0x000fe4000f8ec0ff */
[----:B------:R-:W-:Y:S02]  /*1fb0*/  USEL UR8, URZ, 0x1, UP0 ;  /* 0x00000001ff087887 */ /* 0x000fe40008000000 */
[----:B------:R-:W-:-:S02]  /*1fc0*/  USEL UR7, UR5, URZ, UP0 ;  /* 0x000000ff05077287 */ /* 0x000fc40008000000 */
[----:B------:R-:W-:Y:S02]  /*1fd0*/  UIADD3 UR14, UP0, UPT, UR26, 0x180, URZ ;  /* 0x000001801a0e7890 */ /* 0x000fe4000ff1e0ff */
        /* <DEDUP_REMOVED lines=9> */
[----:B------:R-:W-:Y:S02]  /*2070*/  UIADD3.X UR5, UPT, UPT, URZ, UR27, URZ, UP1, !UPT ;  /* 0x0000001bff057290 */ /* 0x000fe40008ffe4ff */
[----:B------:R-:W-:Y:S02]  /*2080*/  UIADD3 UR8, UPT, UPT, UR6, 0x7300, UR8 ;  /* 0x0000730006087890 */ /* 0x000fe4000fffe008 */
[----:B------:R-:W-:Y:S01]  /*2090*/  UIADD3.X UR15, UPT, UPT, URZ, UR27, URZ, UP0, !UPT ;  /* 0x0000001bff0f7290 */ /* 0x000fe200087fe4ff */
[----:B------:R-:W-:Y:S01]  /*20a0*/  UMOV UR28, 0x0 ;  /* 0x00000000001c7882 */ /* 0x000fe20000000000 */
[----:B------:R-:W-:Y:S01]  /*20b0*/  UMOV UR29, 0x10000000 ;  /* 0x10000000001d7882 */ /* 0x000fe20000000000 */
[----:B------:R-:W-:Y:S01]  /*20c0*/  UMOV UR19, UR35 ;  /* 0x0000002300137c82 */ /* 0x000fe20008000000 */
[----:B------:R-:W-:Y:S01]  /*20d0*/  UMOV UR20, UR36 ;  /* 0x0000002400147c82 */ /* 0x000fe20008000000 */
[----:B------:R-:W-:Y:S01]  /*20e0*/  UMOV UR12, UR36 ;  /* 0x00000024000c7c82 */ /* 0x000fe20008000000 */
[----:B------:R1:W-:Y:S01]  /*20f0*/  UTMALDG.3D.MULTICAST.2CTA [UR16], [UR4], UR10, desc[UR28] ;  /* 0x00001c10040073b4 */ /* 0x0003e2000821180a */
[----:B------:R-:W-:Y:S01]  /*2100*/  UMOV UR9, UR17 ;  /* 0x0000001100097c82 */ /* 0x000fe20008000000 */
[----:B------:R-:W-:-:S04]  /*2110*/  UIADD3 UR13, UPT, UPT, UR13, 0x1, URZ ;  /* 0x000000010d0d7890 */ /* 0x000fc8000fffe0ff */
[----:B------:R-:W-:Y:S01]  /*2120*/  UISETP.NE.AND UP0, UPT, UR13, UR24, UPT ;  /* 0x000000180d00728c */ /* 0x000fe2000bf05270 */
[----:B-1----:R-:W-:Y:S01]  /*2130*/  UMOV UR10, UR18 ;  /* 0x00000012000a7c82 */ /* 0x002fe20008000000 */
[----:B------:R-:W-:Y:S01]  /*2140*/  UMOV UR4, UR7 ;  /* 0x0000000700047c82 */ /* 0x000fe20008000000 */
[----:B------:R3:W-:Y:S06]  /*2150*/  UTMALDG.3D.2CTA [UR8], [UR14], desc[UR28] ;  /* 0x00001c080e0075b4 */ /* 0x0007ec0008211000 */
[----:B---3--:R-:W-:Y:S05]  /*2160*/  BRA.U UP0, `(.L_x_38) ;  /* 0xfffffffd00447547 */ /* 0x008fea000b83ffff */
.L_x_32:
[C---:B------:R-:W-:Y:S01]  /*2170*/  LEA R3, R11.reuse, UR6, 0x3 ;  /* 0x000000060b037c11 */ /* 0x040fe2000f8e18ff */
[----:B------:R-:W-:Y:S01]  /*2180*/  NOP ;  /* 0x0000000000007918 */ /* 0x000fe20000000000 */
[----:B-1----:R-:W-:Y:S02]  /*2190*/  SHF.L.U32 R0, R10, 0x1f, RZ ;  /* 0x0000001f0a007819 */ /* 0x002fe400000006ff */
[----:B------:R-:W-:Y:S02]  /*21a0*/  LEA R5, R11, UR6, 0x4 ;  /* 0x000000060b057c11 */ /* 0x000fe4000f8e20ff */
[----:B--2-4-:R-:W1:Y:S02]  /*21b0*/  SYNCS.PHASECHK.TRANS64.TRYWAIT P0, [R3+URZ+0x60], R0 ;  /* 0x00006000030075a7 */ /* 0x014e6400080011ff */
[----:B-1----:R-:W-:Y:S05]  /*21c0*/  @!P0 BRA `(.L_x_39) ;  /* 0x0000005c003c8947 */ /* 0x002fea0003800000 */
.L_x_125:
[----:B------:R-:W2:Y:S01]  /*21d0*/  LDS.128 R4, [R5+0xf0] ;  /* 0x0000f00005047984 */ /* 0x000ea20000000c00 */
[----:B------:R-:W-:Y:S01]  /*21e0*/  UISETP.GE.AND UP0, UPT, UR42, 0x1, UPT ;  /* 0x000000012a00788c */ /* 0x000fe2000bf06270 */
[----:B------:R-:W-:Y:S01]  /*21f0*/  @!PT LDS RZ, [RZ] ;  /* 0x00000000fffff984 */ /* 0x000fe20000000800 */
[----:B------:R-:W-:Y:S01]  /*2200*/  @!PT LDS RZ, [RZ] ;  /* 0x00000000fffff984 */ /* 0x000fe20000000800 */
[----:B------:R-:W-:Y:S01]  /*2210*/  @!PT LDS RZ, [RZ] ;  /* 0x00000000fffff984 */ /* 0x000fe20000000800 */
[----:B------:R-:W-:Y:S01]  /*2220*/  @!PT LDS RZ, [RZ] ;  /* 0x00000000fffff984 */ /* 0x000fe20000000800 */
[----:B------:R3:W-:Y:S06]  /*2230*/  MEMBAR.ALL.CTA ;  /* 0x0000000000007992 */ /* 0x0007ec0000008000 */
[----:B---3--:R-:W3:Y:S01]  /*2240*/  FENCE.VIEW.ASYNC.S ;  /* 0x00000000000073c6 */ /* 0x008ee20000000000 */
[----:B--2---:R-:W-:-:S13]  /*2250*/  LOP3.LUT P0, RZ, R6, 0x1, RZ, 0xc0, !PT ;  /* 0x0000000106ff7812 */ /* 0x004fda000780c0ff */
[----:B---3--:R-:W-:Y:S01]  /*2260*/  VOTEU.ANY UP1, P0 ;  /* 0x0000000000ff7886 */ /* 0x008fe20000020100 */
[----:B------:R-:W-:-:S13]  /*2270*/  PLOP3.LUT P0, PT, PT, PT, UP1, 0x80, 0x8 ;  /* 0x000000000008781c */ /* 0x000fda0003f0f018 */
[----:B-1----:R-:W-:Y:S02]  /*2280*/  @P0 LOP3.LUT R0, R5, 0xffff, RZ, 0xc0, !PT ;  /* 0x0000ffff05000812 */ /* 0x002fe400078ec0ff */
[----:B------:R-:W-:Y:S02]  /*2290*/  @P0 MOV R2, R4 ;  /* 0x0000000400020202 */ /* 0x000fe40000000f00 */
[----:B------:R-:W-:Y:S01]  /*22a0*/  @P0 R2UR UR5, R0 ;  /* 0x00000000000502ca */ /* 0x000fe200000e0000 */
[----:B------:R-:W-:Y:S01]  /*22b0*/  VIADD R0, R3, 0x70 ;  /* 0x0000007003007836 */ /* 0x000fe20000000000 */
[----:B------:R-:W-:Y:S02]  /*22c0*/  @P0 SHF.R.U32.HI R4, RZ, 0x10, R5 ;  /* 0x00000010ff040819 */ /* 0x000fe40000011605 */
[----:B------:R-:W-:Y:S02]  /*22d0*/  @P0 R2UR UR8, R2 ;  /* 0x00000000020802ca */ /* 0x000fe400000e0000 */
[----:B------:R-:W-:-:S02]  /*22e0*/  PRMT R0, RZ, 0x654, R0 ;  /* 0x00000654ff007816 */ /* 0x000fc40000000000 */
[----:B------:R-:W-:Y:S02]  /*22f0*/  @P0 R2UR UR4, R4 ;  /* 0x00000000040402ca */ /* 0x000fe400000e0000 */
[----:B------:R1:W-:Y:S03]  /*2300*/  SYNCS.ARRIVE.TRANS64.RED.A1T0 RZ, [R0+URZ], RZ ;  /* 0x000000ff00ff79a7 */ /* 0x0003e600081004ff */
[----:B------:R-:W-:-:S04]  /*2310*/  @UP1 UMOV UR30, UR5 ;  /* 0x00000005001e1c82 */ /* 0x000fc80008000000 */
[----:B------:R-:W-:-:S04]  /*2320*/  @UP1 UMOV UR31, UR8 ;  /* 0x00000008001f1c82 */ /* 0x000fc80008000000 */
[----:B------:R-:W-:Y:S01]  /*2330*/  @UP1 UMOV UR36, UR4 ;  /* 0x0000000400241c82 */ /* 0x000fe20008000000 */
[----:B------:R-:W-:Y:S05]  /*2340*/  BRA.U !UP0, `(.L_x_40) ;  /* 0x0000000108d47547 */ /* 0x000fea000b800000 */
[----:B------:R-:W2:Y:S01]  /*2350*/  LDCU.128 UR12, c[0x0][0xb10] ;  /* 0x00016200ff0c77ac */ /* 0x000ea20008000c00 */
[----:B------:R-:W3:Y:S01]  /*2360*/  LDCU UR24, c[0x0][0xb20] ;  /* 0x00016400ff1877ac */ /* 0x000ee20008000800 */
[----:B------:R-:W4:Y:S01]  /*2370*/  LDCU UR20, c[0x0][0xb0c] ;  /* 0x00016180ff1477ac */ /* 0x000f220008000800 */
[----:B------:R-:W1:Y:S01]  /*2380*/  LDCU.64 UR10, c[0x0][0xb28] ;  /* 0x00016500ff0a77ac */ /* 0x000e620008000a00 */
[----:B------:R-:W-:Y:S02]  /*2390*/  UISETP.NE.AND UP3, UPT, UR42, 0x1, UPT ;  /* 0x000000012a00788c */ /* 0x000fe4000bf65270 */
[----:B--2---:R-:W-:Y:S02]  /*23a0*/  UIMAD.WIDE.U32 UR8, UR37, UR15, URZ ;  /* 0x0000000f250872a5 */ /* 0x004fe4000f8e00ff */
[----:B------:R-:W-:Y:S02]  /*23b0*/  UIMAD.WIDE.U32 UR4, UR38, UR12, URZ ;  /* 0x0000000c260472a5 */ /* 0x000fe4000f8e00ff */
[----:B------:R-:W-:-:S02]  /*23c0*/  UISETP.NE.AND UP0, UPT, UR14, 0x1, UPT ;  /* 0x000000010e00788c */ /* 0x000fc4000bf05270 */
[----:B------:R-:W-:Y:S01]  /*23d0*/  UIMAD.WIDE.U32 UR28, UR30, UR15, URZ ;  /* 0x0000000f1e1c72a5 */ /* 0x000fe2000f8e00ff */
[----:B------:R-:W-:Y:S02]  /*23e0*/  UMOV UR8, UR9 ;  /* 0x0000000900087c82 */ /* 0x000fe40008000000 */
[----:B------:R-:W-:Y:S01]  /*23f0*/  UMOV UR4, UR5 ;  /* 0x0000000500047c82 */ /* 0x000fe20008000000 */
[----:B---3--:R-:W-:Y:S02]  /*2400*/  USHF.R.U32.HI UR8, URZ, UR24, UR8 ;  /* 0x00000018ff087299 */ /* 0x008fe40008011608 */
[----:B----4-:R-:W-:Y:S02]  /*2410*/  UISETP.NE.AND UP2, UPT, UR20, 0x1, UPT ;  /* 0x000000011400788c */ /* 0x010fe4000bf45270 */
[----:B------:R-:W-:Y:S02]  /*2420*/  USHF.R.U32.HI UR4, URZ, UR13, UR4 ;  /* 0x0000000dff047299 */ /* 0x000fe40008011604 */
[----:B------:R-:W-:-:S02]  /*2430*/  USEL UR5, UR37, UR8, !UP0 ;  /* 0x0000000825057287 */ /* 0x000fc4000c000000 */
[----:B------:R-:W-:Y:S02]  /*2440*/  USEL UR8, UR38, UR4, !UP2 ;  /* 0x0000000426087287 */ /* 0x000fe4000d000000 */
[----:B-1----:R-:W-:Y:S01]  /*2450*/  UIMAD.WIDE.U32 UR16, UR5, UR10, URZ ;  /* 0x0000000a051072a5 */ /* 0x002fe2000f8e00ff */
[----:B------:R-:W-:Y:S01]  /*2460*/  UMOV UR4, UR29 ;  /* 0x0000001d00047c82 */ /* 0x000fe20008000000 */
[----:B------:R-:W-:Y:S02]  /*2470*/  UIMAD.WIDE.U32 UR18, UR31, UR12, URZ ;  /* 0x0000000c1f1272a5 */ /* 0x000fe4000f8e00ff */
[----:B------:R-:W-:-:S03]  /*2480*/  UIMAD.WIDE.U32 UR28, UR8, UR10, URZ ;  /* 0x0000000a081c72a5 */ /* 0x000fc6000f8e00ff */
[----:B------:R-:W-:Y:S01]  /*2490*/  UMOV UR16, UR17 ;  /* 0x0000001100107c82 */ /* 0x000fe20008000000 */
[----:B------:R-:W-:Y:S02]  /*24a0*/  USHF.R.U32.HI UR4, URZ, UR24, UR4 ;  /* 0x00000018ff047299 */ /* 0x000fe40008011604 */
[----:B------:R-:W-:Y:S01]  /*24b0*/  @UP3 USHF.R.U32.HI UR5, URZ, UR11, UR16 ;  /* 0x0000000bff053299 */ /* 0x000fe20008011610 */
[----:B------:R-:W-:Y:S01]  /*24c0*/  UMOV UR18, UR19 ;  /* 0x0000001300127c82 */ /* 0x000fe20008000000 */
[----:B------:R-:W-:Y:S01]  /*24d0*/  UMOV UR28, UR29 ;  /* 0x0000001d001c7c82 */ /* 0x000fe20008000000 */
[----:B------:R-:W-:Y:S02]  /*24e0*/  USHF.R.U32.HI UR13, URZ, UR13, UR18 ;  /* 0x0000000dff0d7299 */ /* 0x000fe40008011612 */
[----:B------:R-:W-:Y:S02]  /*24f0*/  USEL UR4, UR30, UR4, !UP0 ;  /* 0x000000041e047287 */ /* 0x000fe4000c000000 */
[----:B------:R-:W-:-:S02]  /*2500*/  @UP3 USHF.R.U32.HI UR8, URZ, UR11, UR28 ;  /* 0x0000000bff083299 */ /* 0x000fc4000801161c */
[----:B------:R-:W-:Y:S02]  /*2510*/  UIMAD UR9, UR42, UR5, URZ ;  /* 0x000000052a0972a4 */ /* 0x000fe4000f8e02ff */
[----:B------:R-:W-:Y:S02]  /*2520*/  USEL UR5, UR31, UR13, !UP2 ;  /* 0x0000000d1f057287 */ /* 0x000fe4000d000000 */
[----:B------:R-:W-:Y:S02]  /*2530*/  UIMAD UR12, UR42, UR8, URZ ;  /* 0x000000082a0c72a4 */ /* 0x000fe4000f8e02ff */
[----:B------:R-:W-:Y:S02]  /*2540*/  UISETP.GE.AND UP0, UPT, UR4, UR9, UPT ;  /* 0x000000090400728c */ /* 0x000fe4000bf06270 */
[----:B------:R-:W-:Y:S02]  /*2550*/  UIMAD.WIDE.U32 UR16, UR4, UR10, URZ ;  /* 0x0000000a041072a5 */ /* 0x000fe4000f8e00ff */
[----:B------:R-:W-:-:S02]  /*2560*/  UISETP.GE.OR UP0, UPT, UR5, UR12, UP0 ;  /* 0x0000000c0500728c */ /* 0x000fc40008706670 */
        /* <DEDUP_REMOVED lines=19> */
.L_x_40:
[----:B------:R-:W2:Y:S02]  /*26a0*/  LDCU UR4, c[0x0][0xb30] ;  /* 0x00016600ff0477ac */ /* 0x000ea40008000800 */
[----:B--2---:R-:W-:-:S09]  /*26b0*/  UISETP.NE.AND UP0, UPT, UR4, 0x1, UPT ;  /* 0x000000010400788c */ /* 0x004fd2000bf05270 */
[----:B------:R-:W-:Y:S05]  /*26c0*/  BRA.U UP0, `(.L_x_41) ;  /* 0x0000000100447547 */ /* 0x000fea000b800000 */
[----:B------:R-:W2:Y:S01]  /*26d0*/  LDCU.128 UR12, c[0x0][0xb10] ;  /* 0x00016200ff0c77ac */ /* 0x000ea20008000c00 */
[----:B------:R-:W3:Y:S01]  /*26e0*/  LDCU UR10, c[0x0][0xb0c] ;  /* 0x00016180ff0a77ac */ /* 0x000ee20008000800 */
[----:B------:R-:W4:Y:S01]  /*26f0*/  LDCU UR11, c[0x0][0xb20] ;  /* 0x00016400ff0b77ac */ /* 0x000f220008000800 */
[----:B--2---:R-:W-:Y:S02]  /*2700*/  UIMAD.WIDE.U32 UR8, UR31, UR12, URZ ;  /* 0x0000000c1f0872a5 */ /* 0x004fe4000f8e00ff */
[----:B------:R-:W-:Y:S02]  /*2710*/  UIMAD.WIDE.U32 UR4, UR30, UR15, URZ ;  /* 0x0000000f1e0472a5 */ /* 0x000fe4000f8e00ff */
[----:B---3--:R-:W-:Y:S02]  /*2720*/  UISETP.NE.AND UP2, UPT, UR10, 0x1, UPT ;  /* 0x000000010a00788c */ /* 0x008fe4000bf45270 */
[----:B------:R-:W-:Y:S01]  /*2730*/  UISETP.NE.AND UP0, UPT, UR14, 0x1, UPT ;  /* 0x000000010e00788c */ /* 0x000fe2000bf05270 */
[----:B------:R-:W-:-:S02]  /*2740*/  UMOV UR8, UR9 ;  /* 0x0000000900087c82 */ /* 0x000fc40008000000 */
[----:B------:R-:W-:Y:S01]  /*2750*/  UMOV UR4, UR5 ;  /* 0x0000000500047c82 */ /* 0x000fe20008000000 */
[----:B------:R-:W-:Y:S02]  /*2760*/  USHF.R.U32.HI UR13, URZ, UR13, UR8 ;  /* 0x0000000dff0d7299 */ /* 0x000fe40008011608 */
[----:B----4-:R-:W-:Y:S02]  /*2770*/  USHF.R.U32.HI UR4, URZ, UR11, UR4 ;  /* 0x0000000bff047299 */ /* 0x010fe40008011604 */
[----:B------:R-:W-:Y:S02]  /*2780*/  USEL UR5, UR31, UR13, !UP2 ;  /* 0x0000000d1f057287 */ /* 0x000fe4000d000000 */
[----:B------:R-:W-:-:S04]  /*2790*/  USEL UR4, UR30, UR4, !UP0 ;  /* 0x000000041e047287 */ /* 0x000fc8000c000000 */
[----:B------:R-:W-:Y:S02]  /*27a0*/  UIADD3 UR8, UPT, UPT, UR5, -UR4, URZ ;  /* 0x8000000405087290 */ /* 0x000fe4000fffe0ff */
[----:B------:R-:W-:Y:S02]  /*27b0*/  UIADD3 UR4, UPT, UPT, -UR5, UR4, URZ ;  /* 0x0000000405047290 */ /* 0x000fe4000fffe1ff */
[----:B------:R-:W-:Y:S02]  /*27c0*/  UIMAD UR30, UR8, UR14, UR30 ;  /* 0x0000000e081e72a4 */ /* 0x000fe4000f8e021e */
[----:B------:R-:W-:-:S12]  /*27d0*/  UIMAD UR31, UR4, UR10, UR31 ;  /* 0x0000000a041f72a4 */ /* 0x000fd8000f8e021f */
.L_x_41:
[----:B------:R-:W-:Y:S01]  /*27e0*/  VIADD R11, R11, 0x1 ;  /* 0x000000010b0b7836 */ /* 0x000fe20000000000 */
[----:B------:R-:W-:Y:S01]  /*27f0*/  R2UR UR4, R88 ;  /* 0x00000000580472ca */ /* 0x000fe200000e0000 */
[----:B------:R-:W-:Y:S01]  /*2800*/  UIADD3 UR24, UPT, UPT, UR30, UR63, URZ ;  /* 0x0000003f1e187290 */ /* 0x000fe2000fffe0ff */
[----:B------:R-:W-:Y:S02]  /*2810*/  PLOP3.LUT P1, PT, PT, PT, PT, 0x80, 0x8 ;  /* 0x000000000008781c */ /* 0x000fe40003f2f070 */
[----:B------:R-:W-:-:S04]  /*2820*/  ISETP.NE.AND P0, PT, R11, 0x2, PT ;  /* 0x000000020b00780c */ /* 0x000fc80003f05270 */
[----:B------:R-:W-:Y:S02]  /*2830*/  SEL R3, RZ, 0x1, P0 ;  /* 0x00000001ff037807 */ /* 0x000fe40000000000 */
[----:B------:R-:W-:Y:S02]  /*2840*/  SEL R11, R11, RZ, P0 ;  /* 0x000000ff0b0b7207 */ /* 0x000fe40000000000 */
[----:B------:R-:W-:Y:S01]  /*2850*/  LOP3.LUT R10, R10, R3, RZ, 0x3c, !PT ;  /* 0x000000030a0a7212 */ /* 0x000fe200078e3cff */
[----:B------:R-:W-:Y:S01]  /*2860*/  UIADD3 UR20, UPT, UPT, UR31, UR4, URZ ;  /* 0x000000041f147290 */ /* 0x000fe2000fffe0ff */
[----:B------:R-:W-:Y:S11]  /*2870*/  BRA.U UP1, `(.L_x_42) ;  /* 0xfffffff101287547 */ /* 0x000ff6000b83ffff */
[----:B------:R-:W-:Y:S01]  /*2880*/  UIADD3 UR6, UPT, UPT, UR6, 0x18, URZ ;  /* 0x0000001806067890 */ /* 0x000fe2000fffe0ff */
[----:B------:R-:W-:-:S03]  /*2890*/  SHF.L.U32 R3, R12, 0x1f, RZ ;  /* 0x0000001f0c037819 */ /* 0x000fc600000006ff */
[----:B------:R-:W-:-:S09]  /*28a0*/  ULEA UR4, UR7, UR6, 0x3 ;  /* 0x0000000607047291 */ /* 0x000fd2000f8e18ff */
[----:B------:R-:W2:Y:S02]  /*28b0*/  SYNCS.PHASECHK.TRANS64.TRYWAIT P0, [UR4], R3 ;  /* 0x00000003ff0075a7 */ /* 0x000ea40008001104 */
[----:B--2---:R-:W-:Y:S05]  /*28c0*/  @!P0 BRA `(.L_x_43) ;  /* 0x0000005400908947 */ /* 0x004fea0003800000 */
.L_x_127:
[----:B------:R-:W-:-:S04]  /*28d0*/  UIADD3 UR4, UPT, UPT, UR7, 0x1, URZ ;  /* 0x0000000107047890 */ /* 0x000fc8000fffe0ff */
[----:B------:R-:W-:-:S04]  /*28e0*/  UISETP.NE.AND UP0, UPT, UR4, 0x3, UPT ;  /* 0x000000030400788c */ /* 0x000fc8000bf05270 */
[----:B------:R-:W-:Y:S02]  /*28f0*/  USEL UR7, URZ, 0x1, UP0 ;  /* 0x00000001ff077887 */ /* 0x000fe40008000000 */
[----:B------:R-:W-:-:S04]  /*2900*/  USEL UR4, UR4, URZ, UP0 ;  /* 0x000000ff04047287 */ /* 0x000fc80008000000 */
[----:B------:R-:W-:Y:S01]  /*2910*/  ULEA UR5, UR4, UR6, 0x3 ;  /* 0x0000000604057291 */ /* 0x000fe2000f8e18ff */
[----:B------:R-:W-:-:S04]  /*2920*/  LOP3.LUT R12, R12, UR7, RZ, 0x3c, !PT ;  /* 0x000000070c0c7c12 */ /* 0x000fc8000f8e3cff */
[----:B-1----:R-:W-:-:S04]  /*2930*/  SHF.L.U32 R3, R12, 0x1f, RZ ;  /* 0x0000001f0c037819 */ /* 0x002fc800000006ff */
[----:B------:R-:W1:Y:S02]  /*2940*/  SYNCS.PHASECHK.TRANS64.TRYWAIT P0, [UR5], R3 ;  /* 0x00000003ff0075a7 */ /* 0x000e640008001105 */
[----:B-1----:R-:W-:Y:S05]  /*2950*/  @!P0 BRA `(.L_x_44) ;  /* 0x0000005400848947 */ /* 0x002fea0003800000 */
.L_x_129:
[----:B------:R-:W-:-:S04]  /*2960*/  UIADD3 UR4, UPT, UPT, UR4, 0x1, URZ ;  /* 0x0000000104047890 */ /* 0x000fc8000fffe0ff */
[----:B------:R-:W-:-:S04]  /*2970*/  UISETP.NE.AND UP0, UPT, UR4, 0x3, UPT ;  /* 0x000000030400788c */ /* 0x000fc8000bf05270 */
[----:B------:R-:W-:Y:S02]  /*2980*/  USEL UR5, URZ, 0x1, UP0 ;  /* 0x00000001ff057887 */ /* 0x000fe40008000000 */
[----:B------:R-:W-:-:S04]  /*2990*/  USEL UR4, UR4, URZ, UP0 ;  /* 0x000000ff04047287 */ /* 0x000fc80008000000 */
[----:B------:R-:W-:Y:S01]  /*29a0*/  ULEA UR4, UR4, UR6, 0x3 ;  /* 0x0000000604047291 */ /* 0x000fe2000f8e18ff */
[----:B-1----:R-:W-:-:S04]  /*29b0*/  LOP3.LUT R3, R12, UR5, RZ, 0x3c, !PT ;  /* 0x000000050c037c12 */ /* 0x002fc8000f8e3cff */
[----:B------:R-:W-:Y:S01]  /*29c0*/  SHF.L.U32 R3, R3, 0x1f, RZ ;  /* 0x0000001f03037819 */ /* 0x000fe200000006ff */
[----:B------:R-:W-:-:S07]  /*29d0*/  IMAD.U32 R0, RZ, RZ, UR4 ;  /* 0x00000004ff007e24 */ /* 0x000fce000f8e00ff */
.L_x_45:
[----:B-1----:R1:W2:Y:S02]  /*29e0*/  SYNCS.PHASECHK.TRANS64.TRYWAIT P0, [R0+URZ], R3 ;  /* 0x00000003000075a7 */ /* 0x0022a400080011ff */
[----:B--2---:R-:W-:Y:S05]  /*29f0*/  @!P0 NANOSLEEP.SYNCS 0x989680 ;  /* 0x009896800000895d */ /* 0x004fea0003900000 */
[----:B------:R-:W2:Y:S02]  /*2a00*/  @!P0 SYNCS.PHASECHK.TRANS64 P0, [R0+URZ], R3 ;  /* 0x00000003000085a7 */ /* 0x000ea400080010ff */
[----:B--2---:R-:W-:Y:S05]  /*2a10*/  @P0 EXIT ;  /* 0x000000000000094d */ /* 0x004fea0003800000 */
[----:B------:R-:W-:Y:S05]  /*2a20*/  BRA `(.L_x_45) ;  /* 0xfffffffc00ec7947 */ /* 0x000fea000383ffff */
.L_x_22:
[----:B------:R-:W-:-:S04]  /*2a30*/  UISETP.NE.AND UP0, UPT, UR46, URZ, UPT ;  /* 0x000000ff2e00728c */ /* 0x000fc8000bf05270 */
[----:B------:R-:W-:-:S09]  /*2a40*/  UISETP.NE.OR UP0, UPT, UR25, 0x1, UP0 ;  /* 0x000000011900788c */ /* 0x000fd20008705670 */
[----:B------:R-:W-:Y:S05]  /*2a50*/  BRA.U UP0, `(.L_x_46) ;  /* 0x0000000500487547 */ /* 0x000fea000b800000 */
[----:B------:R-:W-:Y:S01]  /*2a60*/  ISETP.GE.U32.AND P2, PT, R0, 0x4, PT ;  /* 0x000000040000780c */ /* 0x000fe20003f46070 */
[----:B------:R-:W-:Y:S01]  /*2a70*/  IMAD.MOV.U32 R12, RZ, RZ, 0x1 ;  /* 0x00000001ff0c7424 */ /* 0x000fe200078e00ff */
[----:B------:R-:W-:Y:S02]  /*2a80*/  CS2R R10, SRZ ;  /* 0x00000000000a7805 */ /* 0x000fe4000001ff00 */
[----:B------:R-:W-:Y:S01]  /*2a90*/  CS2R R8, SRZ ;  /* 0x0000000000087805 */ /* 0x000fe2000001ff00 */
[----:B------:R-:W-:Y:S01]  /*2aa0*/  UMOV UR6, 0x400 ;  /* 0x0000040000067882 */ /* 0x000fe20000000000 */
[----:B------:R-:W-:Y:S01]  /*2ab0*/  UMOV UR5, URZ ;  /* 0x000000ff00057c82 */ /* 0x000fe20008000000 */
[----:B------:R-:W-:-:S12]  /*2ac0*/  ULEA UR6, UR46, UR6, 0x18 ;  /* 0x000000062e067291 */ /* 0x000fd8000f8ec0ff */
.L_x_50:
[----:B------:R-:W-:Y:S02]  /*2ad0*/  LEA R2, R8, UR6, 0x3 ;  /* 0x0000000608027c11 */ /* 0x000fe4000f8e18ff */
[----:B------:R-:W-:-:S03]  /*2ae0*/  SHF.L.U32 R5, R9, 0x1f, RZ ;  /* 0x0000001f09057819 */ /* 0x000fc600000006ff */
[----:B------:R-:W-:Y:S01]  /*2af0*/  VIADD R4, R2, 0xd0 ;  /* 0x000000d002047836 */ /* 0x000fe20000000000 */
[----:B------:R-:W1:Y:S02]  /*2b00*/  SYNCS.PHASECHK.TRANS64.TRYWAIT P0, [R2+URZ+0xc0], R5 ;  /* 0x0000c005020075a7 */ /* 0x000e6400080011ff */
[----:B-1----:R-:W-:Y:S05]  /*2b10*/  @!P0 BRA `(.L_x_47) ;  /* 0x00000054002c8947 */ /* 0x002fea0003800000 */
.L_x_130:
[----:B------:R-:W-:Y:S01]  /*2b20*/  ULEA UR4, UR5, UR6, 0x3 ;  /* 0x0000000605047291 */ /* 0x000fe2000f8e18ff */
[----:B------:R-:W-:Y:S02]  /*2b30*/  PRMT R4, RZ, 0x654, R4 ;  /* 0x00000654ff047816 */ /* 0x000fe40000000004 */
[----:B-1----:R-:W-:Y:S01]  /*2b40*/  SHF.L.U32 R5, R12, 0x1f, RZ ;  /* 0x0000001f0c057819 */ /* 0x002fe200000006ff */
[----:B------:R-:W-:Y:S01]  /*2b50*/  UIADD3 UR7, UPT, UPT, UR4, 0x60, URZ ;  /* 0x0000006004077890 */ /* 0x000fe2000fffe0ff */
[----:B------:R1:W-:Y:S05]  /*2b60*/  SYNCS.ARRIVE.TRANS64.RED.A1T0 RZ, [R4+URZ], RZ ;  /* 0x000000ff04ff79a7 */ /* 0x0003ea00081004ff */
[----:B------:R-:W-:Y:S01]  /*2b70*/  IMAD.U32 R7, RZ, RZ, UR7 ;  /* 0x00000007ff077e24 */ /* 0x000fe2000f8e00ff */
[----:B------:R-:W2:Y:S04]  /*2b80*/  SYNCS.PHASECHK.TRANS64.TRYWAIT P0, [UR4+0x70], R5 ;  /* 0x00007005ff0075a7 */ /* 0x000ea80008001104 */
[----:B------:R-:W-:Y:S01]  /*2b90*/  PRMT R6, R0, 0x654, R7 ;  /* 0x0000065400067816 */ /* 0x000fe20000000007 */
[----:B-1----:R-:W-:Y:S01]  /*2ba0*/  @!P2 IMAD.MOV.U32 R4, RZ, RZ, 0x10 ;  /* 0x00000010ff04a424 */ /* 0x002fe200078e00ff */
[----:B--2---:R-:W-:Y:S06]  /*2bb0*/  @!P0 BRA `(.L_x_48) ;  /* 0x0000005400188947 */ /* 0x004fec0003800000 */
.L_x_132:
[----:B------:R-:W-:Y:S01]  /*2bc0*/  ULEA UR8, UR5, UR6, 0x4 ;  /* 0x0000000605087291 */ /* 0x000fe2000f8e20ff */
[----:B------:R-:W-:Y:S01]  /*2bd0*/  SEL R3, R6, R3, !P2 ;  /* 0x0000000306037207 */ /* 0x000fe20005000000 */
[----:B------:R-:W-:Y:S01]  /*2be0*/  UIADD3 UR9, UPT, UPT, UR4, 0x60, URZ ;  /* 0x0000006004097890 */ /* 0x000fe2000fffe0ff */
[----:B-1----:R-:W-:Y:S01]  /*2bf0*/  LEA R2, R11, UR6, 0x3 ;  /* 0x000000060b027c11 */ /* 0x002fe2000f8e18ff */
[----:B------:R-:W-:Y:S01]  /*2c00*/  UIADD3 UR8, UPT, UPT, UR8, 0xf0, URZ ;  /* 0x000000f008087890 */ /* 0x000fe2000fffe0ff */
[----:B------:R-:W-:Y:S01]  /*2c10*/  SHF.L.U32 R5, R10, 0x1f, RZ ;  /* 0x0000001f0a057819 */ /* 0x000fe200000006ff */
[----:B------:R1:W-:Y:S01]  /*2c20*/  @!P2 SYNCS.ARRIVE.TRANS64.RED RZ, [R3+URZ], R4 ;  /* 0x0000000403ffa9a7 */ /* 0x0003e200080004ff */
[----:B------:R-:W-:Y:S01]  /*2c30*/  UIADD3 UR4, UPT, UPT, UR5, 0x1, URZ ;  /* 0x0000000105047890 */ /* 0x000fe2000fffe0ff */
[----:B------:R-:W-:-:S03]  /*2c40*/  VIADD R8, R8, 0x1 ;  /* 0x0000000108087836 */ /* 0x000fc60000000000 */
[----:B------:R-:W-:Y:S02]  /*2c50*/  UISETP.NE.AND UP0, UPT, UR4, 0x2, UPT ;  /* 0x000000020400788c */ /* 0x000fe4000bf05270 */
[----:B------:R-:W-:Y:S06]  /*2c60*/  UGETNEXTWORKID.BROADCAST [UR8], [UR9] ;  /* 0x00000000080073ca */ /* 0x000fec0008000100 */
[----:B------:R-:W-:Y:S01]  /*2c70*/  USEL UR7, URZ, 0x1, UP0 ;  /* 0x00000001ff077887 */ /* 0x000fe20008000000 */
[----:B------:R-:W-:Y:S01]  /*2c80*/  ISETP.NE.AND P0, PT, R8, 0x2, PT ;  /* 0x000000020800780c */ /* 0x000fe20003f05270 */
[----:B------:R-:W-:Y:S01]  /*2c90*/  USEL UR5, UR4, URZ, UP0 ;  /* 0x000000ff04057287 */ /* 0x000fe20008000000 */
[----:B------:R-:W2:Y:S03]  /*2ca0*/  SYNCS.PHASECHK.TRANS64.TRYWAIT P1, [R2+URZ+0x60], R5 ;  /* 0x00006005020075a7 */ /* 0x000ea600080211ff */
[----:B------:R-:W-:Y:S01]  /*2cb0*/  LOP3.LUT R12, R12, UR7, RZ, 0x3c, !PT ;  /* 0x000000070c0c7c12 */ /* 0x000fe2000f8e3cff */
[----:B-12---:R-:W-:Y:S07]  /*2cc0*/  @!P1 BRA `(.L_x_49) ;  /* 0x0000005000ec9947 */ /* 0x006fee0003800000 */
.L_x_133:
[C---:B------:R-:W-:Y:S01]  /*2cd0*/  LEA R4, R11.reuse, UR6, 0x4 ;  /* 0x000000060b047c11 */ /* 0x040fe2000f8e20ff */
[----:B-1----:R-:W-:Y:S01]  /*2ce0*/  VIADD R2, R2, 0x70 ;  /* 0x0000007002027836 */ /* 0x002fe20000000000 */
[----:B------:R-:W-:Y:S01]  /*2cf0*/  SEL R8, R8, RZ, P0 ;  /* 0x000000ff08087207 */ /* 0x000fe20000000000 */
[----:B------:R-:W-:-:S03]  /*2d00*/  VIADD R11, R11, 0x1 ;  /* 0x000000010b0b7836 */ /* 0x000fc60000000000 */
[----:B------:R-:W1:Y:S01]  /*2d10*/  LDS.128 R4, [R4+0xf0] ;  /* 0x0000f00004047984 */ /* 0x000e620000000c00 */
[----:B------:R-:W-:Y:S02]  /*2d20*/  PRMT R2, RZ, 0x654, R2 ;  /* 0x00000654ff027816 */ /* 0x000fe40000000002 */
[C---:B------:R-:W-:Y:S01]  /*2d30*/  ISETP.NE.AND P1, PT, R11.reuse, 0x2, PT ;  /* 0x000000020b00780c */ /* 0x040fe20003f25270 */
[----:B------:R-:W-:Y:S01]  /*2d40*/  @!PT LDS RZ, [RZ] ;  /* 0x00000000fffff984 */ /* 0x000fe20000000800 */
[----:B------:R-:W-:Y:S01]  /*2d50*/  @!PT LDS RZ, [RZ] ;  /* 0x00000000fffff984 */ /* 0x000fe20000000800 */
[----:B------:R-:W-:Y:S01]  /*2d60*/  @!PT LDS RZ, [RZ] ;  /* 0x00000000fffff984 */ /* 0x000fe20000000800 */
[----:B------:R-:W-:Y:S01]  /*2d70*/  @!PT LDS RZ, [RZ] ;  /* 0x00000000fffff984 */ /* 0x000fe20000000800 */
[----:B------:R2:W-:Y:S06]  /*2d80*/  MEMBAR.ALL.CTA ;  /* 0x0000000000007992 */ /* 0x0005ec0000008000 */
[----:B--2---:R-:W2:Y:S01]  /*2d90*/  FENCE.VIEW.ASYNC.S ;  /* 0x00000000000073c6 */ /* 0x004ea20000000000 */
[----:B------:R-:W-:Y:S01]  /*2da0*/  SEL R11, R11, RZ, P1 ;  /* 0x000000ff0b0b7207 */ /* 0x000fe20000800000 */
[----:B--2---:R2:W-:Y:S01]  /*2db0*/  SYNCS.ARRIVE.TRANS64.RED.A1T0 RZ, [R2+URZ], RZ ;  /* 0x000000ff02ff79a7 */ /* 0x0045e200081004ff */
[----:B-1----:R-:W-:-:S02]  /*2dc0*/  LOP3.LUT P3, RZ, R6, 0x1, RZ, 0xc0, !PT ;  /* 0x0000000106ff7812 */ /* 0x002fc4000786c0ff */
[----:B------:R-:W-:-:S04]  /*2dd0*/  SEL R5, RZ, 0x1, P1 ;  /* 0x00000001ff057807 */ /* 0x000fc80000800000 */
[----:B------:R-:W-:Y:S02]  /*2de0*/  LOP3.LUT R10, R10, R5, RZ, 0x3c, !PT ;  /* 0x000000050a0a7212 */ /* 0x000fe400078e3cff */
[----:B--2---:R-:W-:-:S04]  /*2df0*/  SEL R2, RZ, 0x1, P0 ;  /* 0x00000001ff027807 */ /* 0x004fc80000000000 */
[----:B------:R-:W-:Y:S01]  /*2e00*/  LOP3.LUT R9, R9, R2, RZ, 0x3c, !PT ;  /* 0x0000000209097212 */ /* 0x000fe200078e3cff */
[----:B------:R-:W-:Y:S06]  /*2e10*/  @P3 BRA `(.L_x_50) ;  /* 0xfffffffc002c3947 */ /* 0x000fec000383ffff */
[----:B------:R-:W-:Y:S01]  /*2e20*/  ULEA UR4, UR5, UR6, 0x3 ;  /* 0x0000000605047291 */ /* 0x000fe2000f8e18ff */
[----:B------:R-:W-:-:S08]  /*2e30*/  SHF.L.U32 R3, R12, 0x1f, RZ ;  /* 0x0000001f0c037819 */ /* 0x000fd000000006ff */
[----:B------:R-:W1:Y:S02]  /*2e40*/  SYNCS.PHASECHK.TRANS64 P0, [UR4+0x70], R3 ;  /* 0x00007003ff0075a7 */ /* 0x000e640008001004 */
[----:B-1----:R-:W-:Y:S05]  /*2e50*/  @P0 BRA `(.L_x_51) ;  /* 0x0000000000080947 */ /* 0x002fea0003800000 */
[----:B------:R-:W1:Y:S02]  /*2e60*/  SYNCS.PHASECHK.TRANS64.TRYWAIT P0, [UR4+0x70], R3 ;  /* 0x00007003ff0075a7 */ /* 0x000e640008001104 */
[----:B-1----:R-:W-:Y:S05]  /*2e70*/  @!P0 BRA `(.L_x_52) ;  /* 0x0000005000948947 */ /* 0x002fea0003800000 */
.L_x_51:
[----:B------:R-:W-:-:S04]  /*2e80*/  UIADD3 UR7, UPT, UPT, UR5, 0x1, URZ ;  /* 0x0000000105077890 */ /* 0x000fc8000fffe0ff */
[----:B------:R-:W-:-:S04]  /*2e90*/  UISETP.NE.AND UP0, UPT, UR7, 0x2, UPT ;  /* 0x000000020700788c */ /* 0x000fc8000bf05270 */
[----:B------:R-:W-:Y:S02]  /*2ea0*/  USEL UR8, URZ, 0x1, UP0 ;  /* 0x00000001ff087887 */ /* 0x000fe40008000000 */
[----:B------:R-:W-:-:S04]  /*2eb0*/  USEL UR7, UR7, URZ, UP0 ;  /* 0x000000ff07077287 */ /* 0x000fc80008000000 */
[----:B------:R-:W-:Y:S01]  /*2ec0*/  ULEA UR7, UR7, UR6, 0x3 ;  /* 0x0000000607077291 */ /* 0x000fe2000f8e18ff */
[----:B-1----:R-:W-:-:S04]  /*2ed0*/  LOP3.LUT R3, R12, UR8, RZ, 0x3c, !PT ;  /* 0x000000080c037c12 */ /* 0x002fc8000f8e3cff */
[----:B------:R-:W-:-:S04]  /*2ee0*/  SHF.L.U32 R0, R3, 0x1f, RZ ;  /* 0x0000001f03007819 */ /* 0x000fc800000006ff */
[----:B------:R-:W1:Y:S02]  /*2ef0*/  SYNCS.PHASECHK.TRANS64 P0, [UR7+0x70], R0 ;  /* 0x00007000ff0075a7 */ /* 0x000e640008001007 */
[----:B-1----:R-:W-:Y:S05]  /*2f00*/  @P0 EXIT ;  /* 0x000000000000094d */ /* 0x002fea0003800000 */
[----:B------:R-:W-:Y:S02]  /*2f10*/  SHF.L.U32 R3, R3, 0x1f, RZ ;  /* 0x0000001f03037819 */ /* 0x000fe400000006ff */
[----:B------:R-:W-:-:S07]  /*2f20*/  MOV R0, UR7 ;  /* 0x0000000700007c02 */ /* 0x000fce0008000f00 */
.L_x_53:
[----:B-1----:R1:W2:Y:S02]  /*2f30*/  SYNCS.PHASECHK.TRANS64.TRYWAIT P0, [R0+URZ+0x70], R3 ;  /* 0x00007003000075a7 */ /* 0x0022a400080011ff */
[----:B--2---:R-:W-:Y:S05]  /*2f40*/  @!P0 NANOSLEEP.SYNCS 0x989680 ;  /* 0x009896800000895d */ /* 0x004fea0003900000 */
[----:B------:R-:W2:Y:S02]  /*2f50*/  @!P0 SYNCS.PHASECHK.TRANS64 P0, [R0+URZ+0x70], R3 ;  /* 0x00007003000085a7 */ /* 0x000ea400080010ff */
[----:B--2---:R-:W-:Y:S05]  /*2f60*/  @P0 EXIT ;  /* 0x000000000000094d */ /* 0x004fea0003800000 */
[----:B------:R-:W-:Y:S05]  /*2f70*/  BRA `(.L_x_53) ;  /* 0xfffffffc00ec7947 */ /* 0x000fea000383ffff */
.L_x_46:
[----:B------:R-:W-:Y:S05]  /*2f80*/  BRA.U UP4, `(.L_x_54) ;  /* 0x0000001104a07547 */ /* 0x000fea000b800000 */
[----:B------:R-:W-:Y:S01]  /*2f90*/  UMOV UR4, 0x40 ;  /* 0x0000004000047882 */ /* 0x000fe20000000000 */
[----:B------:R-:W-:Y:S01]  /*2fa0*/  NOP ;  /* 0x0000000000007918 */ /* 0x000fe20000000000 */
[----:B------:R-:W-:Y:S01]  /*2fb0*/  ULEA UR5, UR46, UR4, 0x18 ;  /* 0x000000042e057291 */ /* 0x000fe2000f8ec0ff */
[----:B------:R-:W-:Y:S02]  /*2fc0*/  UMOV UR6, 0x400 ;  /* 0x0000040000067882 */ /* 0x000fe40000000000 */
[----:B------:R-:W-:-:S06]  /*2fd0*/  ULEA UR6, UR46, UR6, 0x18 ;  /* 0x000000062e067291 */ /* 0x000fcc000f8ec0ff */
[----:B------:R-:W1:Y:S02]  /*2fe0*/  LDS.U8 R0, [UR5+0x1c] ;  /* 0x00001c05ff007984 */ /* 0x000e640008000000 */
[----:B-1----:R-:W-:-:S13]  /*2ff0*/  ISETP.NE.AND P0, PT, R0, RZ, PT ;  /* 0x000000ff0000720c */ /* 0x002fda0003f05270 */
[----:B------:R-:W-:Y:S05]  /*3000*/  @P0 BRA `(.L_x_55) ;  /* 0x0000000400080947 */ /* 0x000fea0003800000 */
[----:B------:R-:W-:Y:S02]  /*3010*/  UISETP.NE.U32.AND UP1, UPT, UR33, 0x1, UPT ;  /* 0x000000012100788c */ /* 0x000fe4000bf25070 */
[----:B------:R-:W-:-:S07]  /*3020*/  UIADD3 UR7, UPT, UPT, UR5, 0x8, URZ ;  /* 0x0000000805077890 */ /* 0x000fce000fffe0ff */
[----:B------:R-:W-:Y:S05]  /*3030*/  BRA.U !UP1, `(.L_x_56) ;  /* 0x00000001099c7547 */ /* 0x000fea000b800000 */
[----:B------:R-:W-:Y:S01]  /*3040*/  ELECT P0, URZ, PT ;  /* 0x0000000000ff782f */ /* 0x000fe20003800000 */
[----:B------:R-:W-:-:S12]  /*3050*/  BSSY B0, `(.L_x_56) ;  /* 0x0000025000007945 */ /* 0x000fd80003800000 */
[----:B------:R-:W-:Y:S05]  /*3060*/  @!P0 BRA `(.L_x_57) ;  /* 0x00000000008c8947 */ /* 0x000fea0003800000 */
[----:B------:R-:W-:-:S05]  /*3070*/  UMOV UR4, 0x10 ;  /* 0x0000001000047882 */ /* 0x000fca0000000000 */
[----:B------:R-:W-:Y:S04]  /*3080*/  DEPBAR.LE SB1, 0x36 ;  /* 0x00009d800000791a */ /* 0x000fe80000000000 */
[----:B------:R-:W1:Y:S02]  /*3090*/  UTCATOMSWS.2CTA.FIND_AND_SET.ALIGN UP0, UR4, UR4 ;  /* 0x00000004000475e3 */ /* 0x000e640008200800 */
[----:B-1----:R-:W-:Y:S01]  /*30a0*/  MOV R11, UR4 ;  /* 0x00000004000b7c02 */ /* 0x002fe20008000f00 */
[----:B------:R-:W-:Y:S06]  /*30b0*/  BRA.U UP0, `(.L_x_58) ;  /* 0x0000000100187547 */ /* 0x000fec000b800000 */
.L_x_59:
[----:B------:R-:W-:Y:S05]  /*30c0*/  NANOSLEEP 0x64 ;  /* 0x000000640000795d */ /* 0x000fea0003800000 */
[----:B------:R-:W-:-:S05]  /*30d0*/  UMOV UR4, 0x10 ;  /* 0x0000001000047882 */ /* 0x000fca0000000000 */
[----:B------:R-:W-:Y:S04]  /*30e0*/  DEPBAR.LE SB1, 0x36 ;  /* 0x00009d800000791a */ /* 0x000fe80000000000 */
[----:B------:R-:W1:Y:S02]  /*30f0*/  UTCATOMSWS.2CTA.FIND_AND_SET.ALIGN UP0, UR4, UR4 ;  /* 0x00000004000475e3 */ /* 0x000e640008200800 */
[----:B-1----:R-:W-:Y:S01]  /*3100*/  MOV R11, UR4 ;  /* 0x00000004000b7c02 */ /* 0x002fe20008000f00 */
[----:B------:R-:W-:Y:S05]  /*3110*/  BRA.U !UP0, `(.L_x_59) ;  /* 0xfffffffd08e87547 */ /* 0x000fea000b83ffff */
.L_x_58:
[----:B------:R-:W1:Y:S01]  /*3120*/  LDS R7, [UR5+0x10] ;  /* 0x00001005ff077984 */ /* 0x000e620008000800 */
[----:B------:R-:W-:Y:S01]  /*3130*/  IMAD.U32 R5, RZ, RZ, UR6 ;  /* 0x00000006ff057e24 */ /* 0x000fe2000f8e00ff */
[----:B------:R-:W-:-:S03]  /*3140*/  MOV R4, UR34 ;  /* 0x0000002200047c02 */ /* 0x000fc60008000f00 */
[----:B------:R-:W-:Y:S01]  /*3150*/  VIADD R5, R5, 0x110 ;  /* 0x0000011005057836 */ /* 0x000fe20000000000 */
[----:B-1----:R-:W-:-:S04]  /*3160*/  SHF.L.U32 R7, R7, 0x1f, RZ ;  /* 0x0000001f07077819 */ /* 0x002fc800000006ff */
[----:B------:R-:W1:Y:S02]  /*3170*/  SYNCS.PHASECHK.TRANS64.TRYWAIT P0, [UR5+0x8], R7 ;  /* 0x00000807ff0075a7 */ /* 0x000e640008001105 */
[----:B-1----:R-:W-:Y:S05]  /*3180*/  @P0 BRA `(.L_x_60) ;  /* 0x0000000000080947 */ /* 0x002fea0003800000 */
[----:B------:R-:W1:Y:S02]  /*3190*/  SYNCS.PHASECHK.TRANS64.TRYWAIT P0, [UR5+0x8], R7 ;  /* 0x00000807ff0075a7 */ /* 0x000e640008001105 */
[----:B-1----:R-:W-:Y:S05]  /*31a0*/  @!P0 BRA `(.L_x_61) ;  /* 0x0000004c00e08947 */ /* 0x002fea0003800000 */
.L_x_60:
[----:B-1----:R-:W-:Y:S01]  /*31b0*/  HFMA2 R0, -RZ, RZ, 0, 5.9604644775390625e-08 ;  /* 0x00000001ff007431 */ /* 0x002fe200000001ff */
[----:B------:R-:W-:Y:S01]  /*31c0*/  UPRMT UR4, UR34, 0x654, UR7 ;  /* 0x0000065422047896 */ /* 0x000fe20008000007 */
[----:B------:R-:W-:Y:S01]  /*31d0*/  IMAD.MOV.U32 R8, RZ, RZ, 0xffff ;  /* 0x0000ffffff087424 */ /* 0x000fe200078e00ff */
[----:B------:R-:W-:Y:S01]  /*31e0*/  PRMT R4, R4, 0x654, R5 ;  /* 0x0000065404047816 */ /* 0x000fe20000000005 */
[----:B------:R-:W-:Y:S02]  /*31f0*/  IMAD.MOV.U32 R6, RZ, RZ, 0x4 ;  /* 0x00000004ff067424 */ /* 0x000fe400078e00ff */
[----:B------:R-:W-:Y:S01]  /*3200*/  IMAD.SHL.U32 R9, R11, 0x20, RZ ;  /* 0x000000200b097824 */ /* 0x000fe200078e00ff */
[----:B------:R-:W-:Y:S02]  /*3210*/  MOV R5, UR4 ;  /* 0x0000000400057c02 */ /* 0x000fe40008000f00 */
[-C--:B------:R-:W-:Y:S01]  /*3220*/  SHF.L.U32 R8, R8, R11.reuse, RZ ;  /* 0x0000000b08087219 */ /* 0x080fe200000006ff */
[----:B------:R1:W-:Y:S01]  /*3230*/  SYNCS.ARRIVE.TRANS64.RED RZ, [UR4], R6 ;  /* 0x00000006ffff79a7 */ /* 0x0003e20008000404 */
[----:B------:R-:W-:Y:S01]  /*3240*/  SHF.L.U32 R7, R0, R11, RZ ;  /* 0x0000000b00077219 */ /* 0x000fe200000006ff */
[----:B------:R1:W-:Y:S04]  /*3250*/  STS [UR6+0x110], R9 ;  /* 0x00011009ff007988 */ /* 0x0003e80008000806 */
[----:B------:R1:W-:Y:S04]  /*3260*/  STAS [R4.64], R11 ;  /* 0x0000000b04007dbd */ /* 0x0003e8000c0008ff */
[----:B------:R1:W-:Y:S04]  /*3270*/  ATOMS.OR RZ, [UR5+0x14], R8 ;  /* 0x00001408ffff798c */ /* 0x0003e8000b000005 */
[----:B------:R1:W-:Y:S04]  /*3280*/  ATOMS.OR RZ, [UR5+0x18], R7 ;  /* 0x00001807ffff798c */ /* 0x0003e8000b000005 */
[----:B------:R1:W-:Y:S02]  /*3290*/  ATOMS.XOR RZ, [UR5+0x10], R0 ;  /* 0x00001000ffff798c */ /* 0x0003e4000b800005 */
.L_x_57:
[----:B------:R-:W-:Y:S05]  /*32a0*/  BSYNC B0 ;  /* 0x0000000000007941 */ /* 0x000fea0003800000 */
.L_x_56:
[----:B------:R-:W-:Y:S05]  /*32b0*/  BRA.U UP1, `(.L_x_62) ;  /* 0x00000001016c7547 */ /* 0x000fea000b800000 */
[----:B------:R-:W-:-:S03]  /*32c0*/  UMOV UR4, 0xffffffff ;  /* 0xffffffff00047882 */ /* 0x000fc60000000000 */
[----:B------:R-:W-:Y:S05]  /*32d0*/  BRA.DIV UR4, `(.L_x_63) ;  /* 0x0000004e04ac7947 */ /* 0x000fea000b800000 */
[----:B------:R-:W-:-:S13]  /*32e0*/  ELECT P6, URZ, PT ;  /* 0x0000000000ff782f */ /* 0x000fda00038c0000 */
.L_x_137:
[----:B------:R-:W-:Y:S05]  /*32f0*/  @!P6 BRA `(.L_x_62) ;  /* 0x00000000005ce947 */ /* 0x000fea0003800000 */
[----:B-1----:R-:W1:Y:S02]  /*3300*/  LDS R5, [UR5+0x10] ;  /* 0x00001005ff057984 */ /* 0x002e640008000800 */
[----:B-1----:R-:W-:-:S04]  /*3310*/  SHF.L.U32 R5, R5, 0x1f, RZ ;  /* 0x0000001f05057819 */ /* 0x002fc800000006ff */
[----:B------:R-:W1:Y:S02]  /*3320*/  SYNCS.PHASECHK.TRANS64.TRYWAIT P0, [UR5+0x8], R5 ;  /* 0x00000805ff0075a7 */ /* 0x000e640008001105 */
[----:B-1----:R-:W-:Y:S05]  /*3330*/  @P0 BRA `(.L_x_64) ;  /* 0x0000000000080947 */ /* 0x002fea0003800000 */
[----:B------:R-:W1:Y:S02]  /*3340*/  SYNCS.PHASECHK.TRANS64.TRYWAIT P0, [UR5+0x8], R5 ;  /* 0x00000805ff0075a7 */ /* 0x000e640008001105 */
[----:B-1----:R-:W-:Y:S05]  /*3350*/  @!P0 BRA `(.L_x_65) ;  /* 0x0000004c00ac8947 */ /* 0x002fea0003800000 */
.L_x_64:
[----:B------:R-:W2:Y:S01]  /*3360*/  LDS R7, [UR6+0x110] ;  /* 0x00011006ff077984 */ /* 0x000ea20008000800 */
[----:B-1----:R-:W-:Y:S02]  /*3370*/  HFMA2 R0, -RZ, RZ, 0, 5.9604644775390625e-08 ;  /* 0x00000001ff007431 */ /* 0x002fe400000001ff */
[----:B------:R-:W-:Y:S01]  /*3380*/  IMAD.MOV.U32 R4, RZ, RZ, 0xffff ;  /* 0x0000ffffff047424 */ /* 0x000fe200078e00ff */
[----:B------:R-:W-:Y:S01]  /*3390*/  UPRMT UR4, UR34, 0x654, UR7 ;  /* 0x0000065422047896 */ /* 0x000fe20008000007 */
[----:B--2---:R-:W-:-:S03]  /*33a0*/  IMAD.SHL.U32 R5, R7, 0x20, RZ ;  /* 0x0000002007057824 */ /* 0x004fc600078e00ff */
[-C--:B------:R-:W-:Y:S02]  /*33b0*/  SHF.L.U32 R4, R4, R7.reuse, RZ ;  /* 0x0000000704047219 */ /* 0x080fe400000006ff */
[----:B------:R-:W-:Y:S01]  /*33c0*/  SHF.L.U32 R7, R0, R7, RZ ;  /* 0x0000000700077219 */ /* 0x000fe200000006ff */
[----:B------:R2:W-:Y:S04]  /*33d0*/  STS [UR6+0x110], R5 ;  /* 0x00011005ff007988 */ /* 0x0005e80008000806 */
[----:B------:R2:W-:Y:S04]  /*33e0*/  ATOMS.OR RZ, [UR5+0x14], R4 ;  /* 0x00001404ffff798c */ /* 0x0005e8000b000005 */
[----:B------:R2:W-:Y:S01]  /*33f0*/  ATOMS.OR RZ, [UR5+0x18], R7 ;  /* 0x00001807ffff798c */ /* 0x0005e2000b000005 */
[----:B------:R-:W-:Y:S03]  /*3400*/  SYNCS.ARRIVE.TRANS64.RED.A1T0 RZ, [UR4], RZ ;  /* 0x000000ffffff79a7 */ /* 0x000fe60008100404 */
[----:B------:R2:W-:Y:S01]  /*3410*/  ATOMS.XOR RZ, [UR5+0x10], R0 ;  /* 0x00001000ffff798c */ /* 0x0005e2000b800005 */
[----:B------:R-:W-:Y:S05]  /*3420*/  BRA `(.L_x_62) ;  /* 0x0000000000107947 */ /* 0x000fea0003800000 */
.L_x_55:
[----:B------:R-:W-:Y:S02]  /*3430*/  MOV R0, 0xffffffff ;  /* 0xffffffff00007802 */ /* 0x000fe40000000f00 */
[----:B------:R-:W-:-:S03]  /*3440*/  MOV R4, 0x3470 ;  /* 0x0000347000047802 */ /* 0x000fc60000000f00 */
[----:B------:R1:W-:Y:S04]  /*3450*/  STS [UR6+0x110], R0 ;  /* 0x00011000ff007988 */ /* 0x0003e80008000806 */
[----:B-1---5:R-:W-:Y:S05]  /*3460*/  CALL.REL.NOINC `($__internal_1_$__cuda_sm10x_tcgen05_guardrail_trap_phase_invalid_during_alloc) ;  /* 0x0000005000f47944 */ /* 0x022fea0003c00000 */
.L_x_62:
[----:B------:R-:W-:Y:S05]  /*3470*/  WARPSYNC.ALL ;  /* 0x0000000000007948 */ /* 0x000fea0003800000 */
[----:B------:R-:W3:Y:S01]  /*3480*/  S2UR UR4, SR_CgaCtaId ;  /* 0x00000000000479c3 */ /* 0x000ee20000008800 */
[----:B------:R-:W-:Y:S01]  /*3490*/  UMOV UR17, 0x400 ;  /* 0x0000040000117882 */ /* 0x000fe20000000000 */
[----:B------:R-:W-:-:S06]  /*34a0*/  NOP ;  /* 0x0000000000007918 */ /* 0x000fcc0000000000 */
[----:B------:R-:W-:Y:S06]  /*34b0*/  BAR.ARV 0x6, 0xa0 ;  /* 0x0182800000007b1d */ /* 0x000fec0000002000 */
[----:B------:R-:W4:Y:S01]  /*34c0*/  LDCU UR6, c[0x0][0x38c] ;  /* 0x00007180ff0677ac */ /* 0x000f220008000800 */
[----:B------:R-:W-:Y:S01]  /*34d0*/  LOP3.LUT R3, R3, 0xffff, RZ, 0xc0, !PT ;  /* 0x0000ffff03037812 */ /* 0x000fe200078ec0ff */
[----:B-1----:R-:W-:Y:S01]  /*34e0*/  IMAD.MOV.U32 R9, RZ, RZ, 0x1 ;  /* 0x00000001ff097424 */ /* 0x002fe200078e00ff */
[----:B------:R-:W-:Y:S01]  /*34f0*/  LOP3.LUT R2, R2, 0xffff, RZ, 0xc0, !PT ;  /* 0x0000ffff02027812 */ /* 0x000fe200078ec0ff */
[----:B------:R-:W-:Y:S01]  /*3500*/  IMAD.MOV.U32 R8, RZ, RZ, RZ ;  /* 0x000000ffff087224 */ /* 0x000fe200078e00ff */
[----:B------:R-:W-:Y:S01]  /*3510*/  R2UR UR20, R3 ;  /* 0x00000000031472ca */ /* 0x000fe200000e0000 */
[----:B------:R-:W-:Y:S01]  /*3520*/  UMOV UR24, URZ ;  /* 0x000000ff00187c82 */ /* 0x000fe20008000000 */
[----:B------:R-:W-:-:S02]  /*3530*/  R2UR UR30, R2 ;  /* 0x00000000021e72ca */ /* 0x000fc400000e0000 */
[----:B------:R-:W-:Y:S01]  /*3540*/  CS2R R2, SRZ ;  /* 0x0000000000027805 */ /* 0x000fe2000001ff00 */
[----:B------:R-:W-:Y:S01]  /*3550*/  UMOV UR15, URZ ;  /* 0x000000ff000f7c82 */ /* 0x000fe20008000000 */
[----:B---3--:R-:W-:Y:S01]  /*3560*/  ULEA UR17, UR4, UR17, 0x18 ;  /* 0x0000001104117291 */ /* 0x008fe2000f8ec0ff */
[----:B------:R-:W-:Y:S01]  /*3570*/  UMOV UR14, URZ ;  /* 0x000000ff000e7c82 */ /* 0x000fe20008000000 */
[----:B------:R-:W-:Y:S02]  /*3580*/  UISETP.NE.AND UP3, UPT, UR33, URZ, UPT ;  /* 0x000000ff2100728c */ /* 0x000fe4000bf65270 */
[----:B------:R-:W-:Y:S02]  /*3590*/  UIADD3 UR5, UPT, UPT, UR17, 0x4300, URZ ;  /* 0x0000430011057890 */ /* 0x000fe4000fffe0ff */
[----:B------:R-:W-:-:S03]  /*35a0*/  UIADD3 UR4, UPT, UPT, UR17, 0x7300, URZ ;  /* 0x0000730011047890 */ /* 0x000fc6000fffe0ff */
[----:B--2---:R-:W1:Y:S01]  /*35b0*/  LDS R0, [UR17+0x110] ;  /* 0x00011011ff007984 */ /* 0x004e620008000800 */
[----:B----4-:R-:W-:Y:S02]  /*35c0*/  UIADD3 UR6, UPT, UPT, UR6, 0x3f, URZ ;  /* 0x0000003f06067890 */ /* 0x010fe4000fffe0ff */
[----:B------:R-:W-:Y:S02]  /*35d0*/  USHF.R.U32.HI UR5, URZ, 0x4, UR5 ;  /* 0x00000004ff057899 */ /* 0x000fe40008011605 */
[----:B------:R-:W-:Y:S02]  /*35e0*/  USHF.R.S32.HI UR25, URZ, 0x1f, UR6 ;  /* 0x0000001fff197899 */ /* 0x000fe40008011406 */
[----:B------:R-:W-:Y:S02]  /*35f0*/  USHF.R.U32.HI UR4, URZ, 0x4, UR4 ;  /* 0x00000004ff047899 */ /* 0x000fe40008011604 */
[----:B------:R-:W-:Y:S02]  /*3600*/  ULEA.HI UR25, UR25, UR6, URZ, 0x6 ;  /* 0x0000000619197291 */ /* 0x000fe4000f8f30ff */
[----:B------:R-:W-:-:S02]  /*3610*/  ULOP3.LUT UR5, UR5, 0x3fff, URZ, 0xc0, !UPT ;  /* 0x00003fff05057892 */ /* 0x000fc4000f8ec0ff */
[----:B------:R-:W-:Y:S02]  /*3620*/  USHF.R.S32.HI UR25, URZ, 0x6, UR25 ;  /* 0x00000006ff197899 */ /* 0x000fe40008011419 */
[----:B------:R-:W-:Y:S02]  /*3630*/  ULOP3.LUT UR22, UR4, 0x3fff, URZ, 0xc0, !UPT ;  /* 0x00003fff04167892 */ /* 0x000fe4000f8ec0ff */
[----:B------:R-:W-:Y:S02]  /*3640*/  UISETP.LT.AND UP0, UPT, UR25, 0x1, UPT ;  /* 0x000000011900788c */ /* 0x000fe4000bf01270 */
[----:B------:R-:W-:Y:S02]  /*3650*/  ULOP3.LUT UR21, UR5, 0x10000, URZ, 0xfc, !UPT ;  /* 0x0001000005157892 */ /* 0x000fe4000f8efcff */
[----:B------:R-:W-:Y:S02]  /*3660*/  ULOP3.LUT UR22, UR22, 0x10000, URZ, 0xfc, !UPT ;  /* 0x0001000016167892 */ /* 0x000fe4000f8efcff */
[----:B------:R-:W-:Y:S01]  /*3670*/  USEL UR31, UR25, 0x1, !UP0 ;  /* 0x00000001191f7887 */ /* 0x000fe2000c000000 */
[----:B------:R-:W-:Y:S01]  /*3680*/  UMOV UR28, 0x0 ;  /* 0x00000000001c7882 */ /* 0x000fe20000000000 */
[----:B------:R-:W-:Y:S01]  /*3690*/  UMOV UR29, 0x8200010 ;  /* 0x08200010001d7882 */ /* 0x000fe20000000000 */
[----:B------:R-:W-:Y:S01]  /*36a0*/  UMOV UR26, 0x0 ;  /* 0x00000000001a7882 */ /* 0x000fe20000000000 */
[----:B------:R-:W-:Y:S01]  /*36b0*/  UMOV UR27, 0x8200010 ;  /* 0x08200010001b7882 */ /* 0x000fe20000000000 */
[----:B-1----:R-:W-:-:S15]  /*36c0*/  R2UR UR32, R0 ;  /* 0x00000000002072ca */ /* 0x002fde00000e0000 */
.L_x_73:
[C---:B------:R-:W-:Y:S02]  /*36d0*/  LEA R0, R8.reuse, UR17, 0x3 ;  /* 0x0000001108007c11 */ /* 0x040fe4000f8e18ff */
[----:B------:R-:W-:Y:S02]  /*36e0*/  SHF.L.U32 R5, R3, 0x1f, RZ ;  /* 0x0000001f03057819 */ /* 0x000fe400000006ff */
[----:B------:R-:W-:Y:S02]  /*36f0*/  LEA R4, R8, UR17, 0x4 ;  /* 0x0000001108047c11 */ /* 0x000fe4000f8e20ff */
[----:B------:R-:W1:Y:S02]  /*3700*/  SYNCS.PHASECHK.TRANS64.TRYWAIT P0, [R0+URZ+0x60], R5 ;  /* 0x00006005000075a7 */ /* 0x000e6400080011ff */
[----:B-1-3--:R-:W-:Y:S05]  /*3710*/  @!P0 BRA `(.L_x_66) ;  /* 0x0000004800d48947 */ /* 0x00afea0003800000 */
.L_x_138:
[----:B-1----:R-:W1:Y:S01]  /*3720*/  LDS.128 R4, [R4+0xf0] ;  /* 0x0000f00004047984 */ /* 0x002e620000000c00 */
[----:B------:R-:W-:Y:S02]  /*3730*/  VIADD R0, R0, 0x70 ;  /* 0x0000007000007836 */ /* 0x000fe40000000000 */
[----:B------:R-:W-:Y:S01]  /*3740*/  VIADD R8, R8, 0x1 ;  /* 0x0000000108087836 */ /* 0x000fe20000000000 */
[----:B------:R-:W-:Y:S01]  /*3750*/  @!PT LDS RZ, [RZ] ;  /* 0x00000000fffff984 */ /* 0x000fe20000000800 */
[----:B------:R-:W-:Y:S01]  /*3760*/  @!PT LDS RZ, [RZ] ;  /* 0x00000000fffff984 */ /* 0x000fe20000000800 */
[----:B------:R-:W-:Y:S01]  /*3770*/  @!PT LDS RZ, [RZ] ;  /* 0x00000000fffff984 */ /* 0x000fe20000000800 */
[----:B------:R-:W-:Y:S01]  /*3780*/  @!PT LDS RZ, [RZ] ;  /* 0x00000000fffff984 */ /* 0x000fe20000000800 */
[----:B------:R2:W-:Y:S06]  /*3790*/  MEMBAR.ALL.CTA ;  /* 0x0000000000007992 */ /* 0x0005ec0000008000 */
[----:B--2---:R-:W2:Y:S01]  /*37a0*/  FENCE.VIEW.ASYNC.S ;  /* 0x00000000000073c6 */ /* 0x004ea20000000000 */
[----:B------:R-:W-:-:S04]  /*37b0*/  PRMT R0, RZ, 0x654, R0 ;  /* 0x00000654ff007816 */ /* 0x000fc80000000000 */
[----:B--2---:R2:W-:Y:S01]  /*37c0*/  SYNCS.ARRIVE.TRANS64.RED.A1T0 RZ, [R0+URZ], RZ ;  /* 0x000000ff00ff79a7 */ /* 0x0045e200081004ff */
[----:B-1----:R-:W-:Y:S01]  /*37d0*/  LOP3.LUT P1, RZ, R6, 0x1, RZ, 0xc0, !PT ;  /* 0x0000000106ff7812 */ /* 0x002fe2000782c0ff */
[----:B--2---:R-:W-:-:S12]  /*37e0*/  BRA.U UP3, `(.L_x_67) ;  /* 0x0000000103e07547 */ /* 0x004fd8000b800000 */
[----:B------:R-:W1:Y:S01]  /*37f0*/  LDCU UR4, c[0x0][0x38c] ;  /* 0x00007180ff0477ac */ /* 0x000e620008000800 */
[----:B------:R-:W-:Y:S02]  /*3800*/  PLOP3.LUT P2, PT, PT, PT, PT, 0x80, 0x8 ;  /* 0x000000000008781c */ /* 0x000fe40003f4f070 */
[----:B------:R-:W-:Y:S01]  /*3810*/  SHF.L.U32 R5, R9, 0x1f, RZ ;  /* 0x0000001f09057819 */ /* 0x000fe200000006ff */
[----:B------:R-:W-:Y:S02]  /*3820*/  ULEA UR23, UR24, UR17, 0x3 ;  /* 0x0000001118177291 */ /* 0x000fe4000f8e18ff */
[----:B------:R-:W-:Y:S02]  /*3830*/  ULEA UR18, UR24, UR32, 0x6 ;  /* 0x0000002018127291 */ /* 0x000fe4000f8e30ff */
[----:B-1----:R-:W-:-:S06]  /*3840*/  UISETP.GE.AND UP0, UPT, UR4, 0x1, UPT ;  /* 0x000000010400788c */ /* 0x002fcc000bf06270 */
[----:B------:R-:W-:-:S05]  /*3850*/  PLOP3.LUT P0, PT, PT, PT, UP0, 0x80, 0x8 ;  /* 0x000000000008781c */ /* 0x000fca0003f0f008 */
[----:B------:R-:W-:-:S08]  /*3860*/  @UP0 ULEA UR4, UR15, UR17, 0x3 ;  /* 0x000000110f040291 */ /* 0x000fd0000f8e18ff */
[----:B------:R-:W-:-:S04]  /*3870*/  @P0 SHF.L.U32 R0, R2, 0x1f, RZ ;  /* 0x0000001f02000819 */ /* 0x000fc800000006ff */
[----:B------:R1:W2:Y:S01]  /*3880*/  @P0 SYNCS.PHASECHK.TRANS64.TRYWAIT P2, [UR4], R0 ;  /* 0x00000000ff0005a7 */ /* 0x0002a20008041104 */
[----:B------:R-:W3:Y:S02]  /*3890*/  SYNCS.PHASECHK.TRANS64.TRYWAIT P0, [UR23+0xa0], R5 ;  /* 0x0000a005ff0075a7 */ /* 0x000ee40008001117 */
[----:B-123--:R-:W-:Y:S05]  /*38a0*/  @!P0 BRA `(.L_x_68) ;  /* 0x0000004800848947 */ /* 0x00efea0003800000 */
.L_x_140:
[----:B------:R-:W-:Y:S01]  /*38b0*/  UMOV UR19, UR14 ;  /* 0x0000000e00137c82 */ /* 0x000fe20008000000 */
[----:B------:R-:W-:Y:S05]  /*38c0*/  BRA.U !UP0, `(.L_x_69) ;  /* 0x0000000108987547 */ /* 0x000fea000b800000 */
[----:B------:R-:W-:Y:S02]  /*38d0*/  UIADD3 UR19, UPT, UPT, UR31, UR14, URZ ;  /* 0x0000000e1f137290 */ /* 0x000fe4000fffe0ff */
[----:B------:R-:W-:Y:S01]  /*38e0*/  UPLOP3.LUT UP2, UPT, UPT, UPT, UPT, 0x40, 0x4 ;  /* 0x000000000004789c */ /* 0x000fe20003f4e870 */
[----:B------:R-:W-:Y:S01]  /*38f0*/  UMOV UR16, UR25 ;  /* 0x0000001900107c82 */ /* 0x000fe20008000000 */
[----:B------:R-:W-:-:S09]  /*3900*/  UMOV UR6, UR15 ;  /* 0x0000000f00067c82 */ /* 0x000fd20008000000 */
.L_x_72:
[----:B--2---:R-:W-:Y:S01]  /*3910*/  ULEA UR5, UR6, UR17, 0x3 ;  /* 0x0000001106057291 */ /* 0x004fe2000f8e18ff */
[----:B---3--:R-:W-:Y:S11]  /*3920*/  @P2 BRA `(.L_x_70) ;  /* 0x00000000000c2947 */ /* 0x008ff60003800000 */
[----:B-1----:R-:W-:Y:S04]  /*3930*/  SHF.L.U32 R5, R2, 0x1f, RZ ;  /* 0x0000001f02057819 */ /* 0x002fe800000006ff */
[----:B------:R-:W1:Y:S02]  /*3940*/  SYNCS.PHASECHK.TRANS64.TRYWAIT P0, [UR5], R5 ;  /* 0x00000005ff0075a7 */ /* 0x000e640008001105 */
[----:B-1----:R-:W-:Y:S05]  /*3950*/  @!P0 BRA `(.L_x_71) ;  /* 0x0000004800708947 */ /* 0x002fea0003800000 */
.L_x_70:
[----:B------:R-:W-:Y:S01]  /*3960*/  UISETP.NE.AND UP0, UPT, UR16, 0x1, UPT ;  /* 0x000000011000788c */ /* 0x000fe2000bf05270 */
[----:B------:R-:W-:Y:S01]  /*3970*/  PLOP3.LUT P2, PT, PT, PT, PT, 0x80, 0x8 ;  /* 0x000000000008781c */ /* 0x000fe20003f4f070 */
[----:B------:R-:W-:Y:S02]  /*3980*/  UIADD3 UR4, UPT, UPT, UR6, 0x1, URZ ;  /* 0x0000000106047890 */ /* 0x000fe4000fffe0ff */
[----:B------:R-:W-:Y:S02]  /*3990*/  ULEA UR12, UR6, UR22, 0x8 ;  /* 0x00000016060c7291 */ /* 0x000fe4000f8e40ff */
[----:B------:R-:W-:Y:S01]  /*39a0*/  UISETP.NE.AND UP1, UPT, UR4, 0x3, UPT ;  /* 0x000000030400788c */ /* 0x000fe2000bf25270 */
[----:B------:R-:W-:Y:S01]  /*39b0*/  PLOP3.LUT P0, PT, PT, PT, UP0, 0x80, 0x8 ;  /* 0x000000000008781c */ /* 0x000fe20003f0f008 */
[----:B------:R-:W-:Y:S02]  /*39c0*/  UIADD3 UR10, UPT, UPT, UR12, 0x2, URZ ;  /* 0x000000020c0a7890 */ /* 0x000fe4000fffe0ff */
[----:B------:R-:W-:Y:S02]  /*39d0*/  USEL UR7, URZ, 0x1, UP1 ;  /* 0x00000001ff077887 */ /* 0x000fe40008800000 */
[----:B------:R-:W-:Y:S02]  /*39e0*/  USEL UR15, UR4, URZ, UP1 ;  /* 0x000000ff040f7287 */ /* 0x000fe40008800000 */
[----:B------:R-:W-:Y:S02]  /*39f0*/  UIADD3 UR14, UPT, UPT, UR14, 0x1, URZ ;  /* 0x000000010e0e7890 */ /* 0x000fe4000fffe0ff */
[----:B------:R-:W-:Y:S01]  /*3a00*/  @UP0 ULEA UR4, UR15, UR17, 0x3 ;  /* 0x000000110f040291 */ /* 0x000fe2000f8e18ff */
[----:B------:R-:W-:Y:S01]  /*3a10*/  LOP3.LUT R2, R2, UR7, RZ, 0x3c, !PT ;  /* 0x0000000702027c12 */ /* 0x000fe2000f8e3cff */
[----:B------:R-:W-:Y:S01]  /*3a20*/  UIADD3 UR7, UPT, UPT, UR5, 0x18, URZ ;  /* 0x0000001805077890 */ /* 0x000fe2000fffe0ff */
[----:B------:R-:W-:Y:S02]  /*3a30*/  UMOV UR13, 0x80004020 ;  /* 0x80004020000d7882 */ /* 0x000fe40000000000 */
[----:B-1----:R-:W-:Y:S01]  /*3a40*/  @P0 SHF.L.U32 R0, R2, 0x1f, RZ ;  /* 0x0000001f02000819 */ /* 0x002fe200000006ff */
[----:B------:R-:W-:Y:S01]  /*3a50*/  UMOV UR5, 0x80004020 ;  /* 0x8000402000057882 */ /* 0x000fe20000000000 */
[----:B------:R-:W-:Y:S01]  /*3a60*/  UMOV UR11, 0x80004020 ;  /* 0x80004020000b7882 */ /* 0x000fe20000000000 */
[----:B------:R-:W-:Y:S01]  /*3a70*/  UMOV UR9, 0x80004020 ;  /* 0x8000402000097882 */ /* 0x000fe20000000000 */
[----:B------:R2:W3:Y:S01]  /*3a80*/  @P0 SYNCS.PHASECHK.TRANS64.TRYWAIT P2, [UR4], R0 ;  /* 0x00000000ff0005a7 */ /* 0x0004e20008041104 */
[----:B------:R-:W-:Y:S02]  /*3a90*/  ULEA UR4, UR6, UR21, 0x8 ;  /* 0x0000001506047291 */ /* 0x000fe4000f8e40ff */
[----:B------:R-:W-:Y:S02]  /*3aa0*/  UISETP.NE.AND UP0, UPT, UR14, UR19, UPT ;  /* 0x000000130e00728c */ /* 0x000fe4000bf05270 */
[----:B------:R-:W-:Y:S02]  /*3ab0*/  UIADD3 UR8, UPT, UPT, UR4, 0x2, URZ ;  /* 0x0000000204087890 */ /* 0x000fe4000fffe0ff */
[----:B------:R-:W-:Y:S01]  /*3ac0*/  UIADD3 UR16, UPT, UPT, UR16, -0x1, URZ ;  /* 0xffffffff10107890 */ /* 0x000fe2000fffe0ff */
[----:B------:R-:W-:Y:S02]  /*3ad0*/  UMOV UR6, UR15 ;  /* 0x0000000f00067c82 */ /* 0x000fe40008000000 */
[----:B------:R2:W-:Y:S01]  /*3ae0*/  UTCQMMA.2CTA gdesc[UR4], gdesc[UR12], tmem[UR18], tmem[UR28], idesc[UR29], UP2 ;  /* 0x00ff1c0c040075ea */ /* 0x0005e20009200312 */
[----:B------:R-:W-:Y:S03]  /*3af0*/  UPLOP3.LUT UP2, UPT, UPT, UPT, UPT, 0x80, 0x8 ;  /* 0x000000000008789c */ /* 0x000fe60003f4f070 */
[----:B------:R2:W-:Y:S01]  /*3b00*/  UTCQMMA.2CTA gdesc[UR8], gdesc[UR10], tmem[UR18], tmem[UR26], idesc[UR27], UPT ;  /* 0x00ff1a0a080075ea */ /* 0x0005e2000ba00312 */
[----:B------:R2:W-:Y:S01]  /*3b10*/  UTCBAR.2CTA.MULTICAST [UR7], URZ, UR20 ;  /* 0x000000ff070073e9 */ /* 0x0005e20008200814 */
[----:B------:R-:W-:Y:S06]  /*3b20*/  BRA.U UP0, `(.L_x_72) ;  /* 0xfffffffd00787547 */ /* 0x000fec000b83ffff */
.L_x_69:
[----:B--2---:R-:W-:Y:S01]  /*3b30*/  UIADD3 UR4, UPT, UPT, UR23, 0x80, URZ ;  /* 0x0000008017047890 */ /* 0x004fe2000fffe0ff */
[----:B------:R-:W-:-:S08]  /*3b40*/  UMOV UR14, UR19 ;  /* 0x00000013000e7c82 */ /* 0x000fd00008000000 */
[----:B------:R2:W-:Y:S01]  /*3b50*/  UTCBAR.2CTA.MULTICAST [UR4], URZ, UR30 ;  /* 0x000000ff040073e9 */ /* 0x0005e2000820081e */
[----:B------:R-:W-:Y:S02]  /*3b60*/  NOP ;  /* 0x0000000000007918 */ /* 0x000fe40000000000 */
.L_x_67:
[----:B--2---:R-:W-:Y:S01]  /*3b70*/  UIADD3 UR4, UPT, UPT, UR24, 0x1, URZ ;  /* 0x0000000118047890 */ /* 0x004fe2000fffe0ff */
[----:B------:R-:W-:-:S03]  /*3b80*/  ISETP.NE.AND P0, PT, R8, 0x2, PT ;  /* 0x000000020800780c */ /* 0x000fc60003f05270 */
[----:B------:R-:W-:Y:S01]  /*3b90*/  UISETP.NE.AND UP0, UPT, UR4, 0x4, UPT ;  /* 0x000000040400788c */ /* 0x000fe2000bf05270 */
[----:B-1----:R-:W-:Y:S02]  /*3ba0*/  SEL R0, RZ, 0x1, P0 ;  /* 0x00000001ff007807 */ /* 0x002fe40000000000 */
[----:B------:R-:W-:Y:S01]  /*3bb0*/  SEL R8, R8, RZ, P0 ;  /* 0x000000ff08087207 */ /* 0x000fe20000000000 */
[----:B------:R-:W-:Y:S01]  /*3bc0*/  USEL UR5, URZ, 0x1, UP0 ;  /* 0x00000001ff057887 */ /* 0x000fe20008000000 */
[----:B------:R-:W-:Y:S01]  /*3bd0*/  LOP3.LUT R3, R3, R0, RZ, 0x3c, !PT ;  /* 0x0000000003037212 */ /* 0x000fe200078e3cff */
[----:B------:R-:W-:-:S04]  /*3be0*/  USEL UR24, UR4, URZ, UP0 ;  /* 0x000000ff04187287 */ /* 0x000fc80008000000 */
[----:B------:R-:W-:Y:S01]  /*3bf0*/  LOP3.LUT R9, R9, UR5, RZ, 0x3c, !PT ;  /* 0x0000000509097c12 */ /* 0x000fe2000f8e3cff */
[----:B------:R-:W-:Y:S07]  /*3c00*/  @P1 BRA `(.L_x_73) ;  /* 0xfffffff800b01947 */ /* 0x000fee000383ffff */
[----:B------:R-:W1:Y:S01]  /*3c10*/  S2UR UR8, SR_CgaCtaId ;  /* 0x00000000000879c3 */ /* 0x000e620000008800 */
[----:B------:R-:W-:Y:S01]  /*3c20*/  ELECT P0, URZ, PT ;  /* 0x0000000000ff782f */ /* 0x000fe20003800000 */
[----:B------:R-:W-:Y:S01]  /*3c30*/  HFMA2 R0, -RZ, RZ, 0, 5.9604644775390625e-08 ;  /* 0x00000001ff007431 */ /* 0x000fe200000001ff */
[----:B------:R-:W-:-:S05]  /*3c40*/  UMOV UR4, 0x40 ;  /* 0x0000004000047882 */ /* 0x000fca0000000000 */
[----:B------:R-:W-:Y:S01]  /*3c50*/  UVIRTCOUNT.DEALLOC.SMPOOL 0x80 ;  /* 0x000000800000784c */ /* 0x000fe20000000000 */
[----:B------:R-:W-:Y:S02]  /*3c60*/  UISETP.NE.AND UP1, UPT, UR33, URZ, UPT ;  /* 0x000000ff2100728c */ /* 0x000fe4000bf25270 */
[----:B-1----:R-:W-:-:S09]  /*3c70*/  ULEA UR8, UR8, UR4, 0x18 ;  /* 0x0000000408087291 */ /* 0x002fd2000f8ec0ff */
[----:B------:R1:W-:Y:S01]  /*3c80*/  @P0 STS.U8 [UR8+0x1c], R0 ;  /* 0x00001c00ff000988 */ /* 0x0003e20008000008 */
[----:B------:R-:W-:Y:S05]  /*3c90*/  BRA.U UP1, `(.L_x_74) ;  /* 0x0000000101a07547 */ /* 0x000fea000b800000 */
[----:B------:R-:W-:Y:S01]  /*3ca0*/  UIADD3 UR7, UPT, UPT, UR17, 0xa0, URZ ;  /* 0x000000a011077890 */ /* 0x000fe2000fffe0ff */
[----:B------:R-:W-:-:S03]  /*3cb0*/  SHF.L.U32 R3, R9, 0x1f, RZ ;  /* 0x0000001f09037819 */ /* 0x000fc600000006ff */
[----:B------:R-:W-:-:S09]  /*3cc0*/  ULEA UR4, UR24, UR7, 0x3 ;  /* 0x0000000718047291 */ /* 0x000fd2000f8e18ff */
[----:B------:R-:W2:Y:S02]  /*3cd0*/  SYNCS.PHASECHK.TRANS64.TRYWAIT P0, [UR4], R3 ;  /* 0x00000003ff0075a7 */ /* 0x000ea40008001104 */
[----:B--2---:R-:W-:Y:S05]  /*3ce0*/  @!P0 BRA `(.L_x_75) ;  /* 0x0000004400a48947 */ /* 0x004fea0003800000 */
.L_x_143:
        /* <DEDUP_REMOVED lines=9> */
.L_x_145:
        /* <DEDUP_REMOVED lines=9> */
.L_x_147:
[----:B------:R-:W-:-:S04]  /*3e10*/  UIADD3 UR4, UPT, UPT, UR4, 0x1, URZ ;  /* 0x0000000104047890 */ /* 0x000fc8000fffe0ff */
[----:B------:R-:W-:-:S04]  /*3e20*/  UISETP.NE.AND UP0, UPT, UR4, 0x4, UPT ;  /* 0x000000040400788c */ /* 0x000fc8000bf05270 */
[----:B------:R-:W-:Y:S02]  /*3e30*/  USEL UR5, URZ, 0x1, UP0 ;  /* 0x00000001ff057887 */ /* 0x000fe40008000000 */
[----:B------:R-:W-:-:S04]  /*3e40*/  USEL UR4, UR4, URZ, UP0 ;  /* 0x000000ff04047287 */ /* 0x000fc80008000000 */
[----:B------:R-:W-:Y:S01]  /*3e50*/  ULEA UR4, UR4, UR7, 0x3 ;  /* 0x0000000704047291 */ /* 0x000fe2000f8e18ff */
[----:B-1----:R-:W-:-:S04]  /*3e60*/  LOP3.LUT R3, R2, UR5, RZ, 0x3c, !PT ;  /* 0x0000000502037c12 */ /* 0x002fc8000f8e3cff */
[----:B------:R-:W-:Y:S01]  /*3e70*/  SHF.L.U32 R3, R3, 0x1f, RZ ;  /* 0x0000001f03037819 */ /* 0x000fe200000006ff */
[----:B------:R-:W-:-:S04]  /*3e80*/  IMAD.U32 R0, RZ, RZ, UR4 ;  /* 0x00000004ff007e24 */ /* 0x000fc8000f8e00ff */
[----:B------:R1:W2:Y:S03]  /*3e90*/  SYNCS.PHASECHK.TRANS64.TRYWAIT P0, [R0+URZ], R3 ;  /* 0x00000003000075a7 */ /* 0x0002a600080011ff */
[----:B--2---:R-:W-:Y:S05]  /*3ea0*/  @!P0 NANOSLEEP.SYNCS 0x989680 ;  /* 0x009896800000895d */ /* 0x004fea0003900000 */
[----:B------:R-:W2:Y:S02]  /*3eb0*/  @!P0 SYNCS.PHASECHK.TRANS64 P0, [R0+URZ], R3 ;  /* 0x00000003000085a7 */ /* 0x000ea400080010ff */
[----:B--2---:R-:W-:Y:S05]  /*3ec0*/  @P0 BRA `(.L_x_78) ;  /* 0x0000000000200947 */ /* 0x004fea0003800000 */
.L_x_79:
[----:B--2---:R2:W4:Y:S02]  /*3ed0*/  SYNCS.PHASECHK.TRANS64.TRYWAIT P0, [R0+URZ], R3 ;  /* 0x00000003000075a7 */ /* 0x00452400080011ff */
[----:B----4-:R-:W-:Y:S05]  /*3ee0*/  @!P0 NANOSLEEP.SYNCS 0x989680 ;  /* 0x009896800000895d */ /* 0x010fea0003900000 */
[----:B------:R-:W4:Y:S02]  /*3ef0*/  @!P0 SYNCS.PHASECHK.TRANS64 P0, [R0+URZ], R3 ;  /* 0x00000003000085a7 */ /* 0x000f2400080010ff */
[----:B----4-:R-:W-:Y:S05]  /*3f00*/  @!P0 BRA `(.L_x_79) ;  /* 0xfffffffc00f08947 */ /* 0x010fea000383ffff */
[----:B------:R-:W-:Y:S05]  /*3f10*/  BRA `(.L_x_78) ;  /* 0x00000000000c7947 */ /* 0x000fea0003800000 */
.L_x_74:
[----:B------:R-:W-:-:S04]  /*3f20*/  UIADD3 UR4, UPT, UPT, UR17, 0xe0, URZ ;  /* 0x000000e011047890 */ /* 0x000fc8000fffe0ff */
[----:B------:R-:W-:-:S09]  /*3f30*/  UPRMT UR4, UR34, 0x654, UR4 ;  /* 0x0000065422047896 */ /* 0x000fd20008000004 */
[----:B------:R-:W-:Y:S03]  /*3f40*/  SYNCS.ARRIVE.TRANS64.RED.A1T0 RZ, [UR4], RZ ;  /* 0x000000ffffff79a7 */ /* 0x000fe60008100404 */
.L_x_78:
[----:B-12---:R-:W-:Y:S01]  /*3f50*/  SHF.L.U32 R3, RZ, 0x1f, RZ ;  /* 0x0000001fff037819 */ /* 0x006fe200000006ff */
[----:B------:R-:W-:Y:S01]  /*3f60*/  UIADD3 UR4, UPT, UPT, UR17, 0xe0, URZ ;  /* 0x000000e011047890 */ /* 0x000fe2000fffe0ff */
[----:B------:R-:W-:Y:S02]  /*3f70*/  PLOP3.LUT P0, PT, PT, PT, UP1, 0x80, 0x8 ;  /* 0x000000000008781c */ /* 0x000fe40003f0f018 */
[----:B------:R-:W1:Y:S02]  /*3f80*/  SYNCS.PHASECHK.TRANS64.TRYWAIT P1, [UR17+0xe0], R3 ;  /* 0x0000e003ff0075a7 */ /* 0x000e640008021111 */
[----:B-1----:R-:W-:Y:S09]  /*3f90*/  @!P1 BRA `(.L_x_80) ;  /* 0x0000004400409947 */ /* 0x002ff20003800000 */
.L_x_149:
[----:B------:R-:W-:Y:S01]  /*3fa0*/  @!UP1 UPRMT UR4, UR34, 0x654, UR4 ;  /* 0x0000065422049896 */ /* 0x000fe20008000004 */
[----:B------:R-:W-:Y:S01]  /*3fb0*/  UMOV UR5, 0xffff ;  /* 0x0000ffff00057882 */ /* 0x000fe20000000000 */
[----:B------:R-:W-:-:S07]  /*3fc0*/  UMOV UR6, 0x1 ;  /* 0x0000000100067882 */ /* 0x000fce0000000000 */
[----:B------:R-:W-:Y:S01]  /*3fd0*/  @!P0 SYNCS.ARRIVE.TRANS64.RED.A1T0 RZ, [UR4], RZ ;  /* 0x000000ffffff89a7 */ /* 0x000fe20008100404 */
[----:B------:R-:W-:Y:S01]  /*3fe0*/  NOP ;  /* 0x0000000000007918 */ /* 0x000fe20000000000 */
[----:B-1----:R-:W1:Y:S01]  /*3ff0*/  LDS R0, [UR8+0x14] ;  /* 0x00001408ff007984 */ /* 0x002e620008000800 */
[----:B------:R-:W-:-:S04]  /*4000*/  ULOP3.LUT UR4, UR32, 0xffff, URZ, 0xc0, !UPT ;  /* 0x0000ffff20047892 */ /* 0x000fc8000f8ec0ff */
[----:B------:R-:W-:-:S04]  /*4010*/  USHF.R.U32.HI UR4, URZ, 0x5, UR4 ;  /* 0x00000005ff047899 */ /* 0x000fc80008011604 */
[----:B------:R-:W-:Y:S02]  /*4020*/  USHF.L.U32 UR5, UR5, UR4, URZ ;  /* 0x0000000405057299 */ /* 0x000fe400080006ff */
[----:B------:R-:W-:-:S04]  /*4030*/  USHF.L.U32 UR4, UR6, UR4, URZ ;  /* 0x0000000406047299 */ /* 0x000fc800080006ff */
[----:B-1----:R-:W-:-:S04]  /*4040*/  LOP3.LUT R0, R0, UR5, RZ, 0xc0, !PT ;  /* 0x0000000500007c12 */ /* 0x002fc8000f8ec0ff */
[----:B------:R-:W-:-:S13]  /*4050*/  ISETP.NE.AND P0, PT, R0, UR5, PT ;  /* 0x0000000500007c0c */ /* 0x000fda000bf05270 */
[----:B------:R-:W-:Y:S05]  /*4060*/  @P0 BRA `(.L_x_81) ;  /* 0x0000000000580947 */ /* 0x000fea0003800000 */
[----:B------:R-:W1:Y:S02]  /*4070*/  LDS R0, [UR8+0x18] ;  /* 0x00001808ff007984 */ /* 0x000e640008000800 */
[----:B-1----:R-:W-:-:S04]  /*4080*/  LOP3.LUT R0, R0, UR4, RZ, 0xc0, !PT ;  /* 0x0000000400007c12 */ /* 0x002fc8000f8ec0ff */
[----:B------:R-:W-:-:S13]  /*4090*/  ISETP.NE.AND P0, PT, R0, UR4, PT ;  /* 0x0000000400007c0c */ /* 0x000fda000bf05270 */
[----:B------:R-:W-:Y:S05]  /*40a0*/  @P0 BRA `(.L_x_82) ;  /* 0x00000000003c0947 */ /* 0x000fea0003800000 */
[----:B------:R-:W1:Y:S01]  /*40b0*/  S2R R2, SR_LANEID ;  /* 0x0000000000027919 */ /* 0x000e620000000000 */
[----:B------:R-:W-:Y:S01]  /*40c0*/  ULOP3.LUT UR5, URZ, UR5, URZ, 0x33, !UPT ;  /* 0x00000005ff057292 */ /* 0x000fe2000f8e33ff */
[----:B------:R-:W-:Y:S01]  /*40d0*/  LOP3.LUT R4, RZ, UR4, RZ, 0x33, !PT ;  /* 0x00000004ff047c12 */ /* 0x000fe2000f8e33ff */
[----:B------:R-:W-:Y:S02]  /*40e0*/  VOTEU.ANY UR4, UPT, PT ;  /* 0x0000000000047886 */ /* 0x000fe400038e0100 */
[----:B------:R-:W-:Y:S01]  /*40f0*/  UFLO.U32 UR4, UR4 ;  /* 0x00000004000472bd */ /* 0x000fe200080e0000 */
[----:B------:R-:W2:Y:S01]  /*4100*/  REDUX UR6, R4 ;  /* 0x00000000040673c4 */ /* 0x000ea20000000000 */
[----:B------:R-:W-:-:S06]  /*4110*/  IMAD.U32 R0, RZ, RZ, UR5 ;  /* 0x00000005ff007e24 */ /* 0x000fcc000f8e00ff */
[----:B------:R4:W-:Y:S01]  /*4120*/  UTCATOMSWS.AND URZ, UR5 ;  /* 0x0000000500ff79e3 */ /* 0x0009e20008000000 */
[----:B------:R-:W3:Y:S01]  /*4130*/  REDUX UR7, R0 ;  /* 0x00000000000773c4 */ /* 0x000ee20000000000 */
[----:B-1----:R-:W-:Y:S01]  /*4140*/  ISETP.EQ.U32.AND P0, PT, R2, UR4, PT ;  /* 0x0000000402007c0c */ /* 0x002fe2000bf02070 */
[----:B--2---:R-:W-:Y:S01]  /*4150*/  IMAD.U32 R2, RZ, RZ, UR6 ;  /* 0x00000006ff027e24 */ /* 0x004fe2000f8e00ff */
[----:B---3--:R-:W-:-:S11]  /*4160*/  MOV R3, UR7 ;  /* 0x0000000700037c02 */ /* 0x008fd60008000f00 */
[----:B------:R4:W-:Y:S04]  /*4170*/  @P0 ATOMS.AND RZ, [UR8+0x14], R3 ;  /* 0x00001403ffff098c */ /* 0x0009e8000a800008 */
[----:B------:R4:W-:Y:S01]  /*4180*/  @P0 ATOMS.AND RZ, [UR8+0x18], R2 ;  /* 0x00001802ffff098c */ /* 0x0009e2000a800008 */
[----:B------:R-:W-:Y:S05]  /*4190*/  BRA `(.L_x_83) ;  /* 0x0000000000147947 */ /* 0x000fea0003800000 */
.L_x_82:
[----:B------:R-:W-:Y:S02]  /*41a0*/  MOV R2, 0x41c0 ;  /* 0x000041c000027802 */ /* 0x000fe40000000f00 */
[----:B---3-5:R-:W-:Y:S05]  /*41b0*/  CALL.REL.NOINC `($__internal_0_$__cuda_sm10x_tcgen05_guardrail_trap_col_being_dealloced_not_returned_by_alloc) ;  /* 0x0000004400947944 */ /* 0x028fea0003c00000 */
[----:B------:R-:W-:Y:S05]  /*41c0*/  BRA `(.L_x_83) ;  /* 0x0000000000087947 */ /* 0x000fea0003800000 */
.L_x_81:
[----:B------:R-:W-:Y:S02]  /*41d0*/  MOV R2, 0x41f0 ;  /* 0x000041f000027802 */ /* 0x000fe40000000f00 */
[----:B---3-5:R-:W-:Y:S05]  /*41e0*/  CALL.REL.NOINC `($__internal_2_$__cuda_sm10x_tcgen05_guardrail_trap_unallocated_columns_being_dealloced) ;  /* 0x0000004400a07944 */ /* 0x028fea0003c00000 */
.L_x_83:
[----:B------:R-:W-:Y:S01]  /*41f0*/  NOP ;  /* 0x0000000000007918 */ /* 0x000fe20000000000 */
[----:B----4-:R-:W-:Y:S05]  /*4200*/  EXIT ;  /* 0x000000000000794d */ /* 0x010fea0003800000 */
.L_x_54:
[----:B------:R-:W-:-:S09]  /*4210*/  UISETP.NE.OR UP0, UPT, UR25, 0x3, !UP3 ;  /* 0x000000031900788c */ /* 0x000fd2000df05670 */
[----:B------:R-:W-:Y:S05]  /*4220*/  BRA.U UP0, `(.L_x_84) ;  /* 0x0000000d00b47547 */ /* 0x000fea000b800000 */
[----:B------:R-:W1:Y:S01]  /*4230*/  LDCU UR31, c[0x0][0x370] ;  /* 0x00006e00ff1f77ac */ /* 0x000e620008000800 */
[----:B------:R-:W2:Y:S01]  /*4240*/  LDC.64 R16, c[0x0][0x348] ;  /* 0x0000d200ff107b82 */ /* 0x000ea20000000a00 */
[----:B------:R-:W-:Y:S02]  /*4250*/  HFMA2 R13, -RZ, RZ, 0, 0 ;  /* 0x00000000ff0d7431 */ /* 0x000fe400000001ff */
[----:B------:R-:W-:Y:S01]  /*4260*/  IMAD.MOV.U32 R15, RZ, RZ, 0x1 ;  /* 0x00000001ff0f7424 */ /* 0x000fe200078e00ff */
[----:B------:R-:W1:Y:S01]  /*4270*/  LDCU.128 UR32, c[0x0][0xb10] ;  /* 0x00016200ff2077ac */ /* 0x000e620008000c00 */
[----:B------:R-:W-:Y:S01]  /*4280*/  IMAD.MOV.U32 R14, RZ, RZ, RZ ;  /* 0x000000ffff0e7224 */ /* 0x000fe200078e00ff */
[----:B------:R-:W-:Y:S01]  /*4290*/  MOV R7, 0x1000 ;  /* 0x0000100000077802 */ /* 0x000fe20000000f00 */
[----:B------:R-:W3:Y:S01]  /*42a0*/  LDCU UR30, c[0x0][0x374] ;  /* 0x00006e80ff1e77ac */ /* 0x000ee20008000800 */
[----:B------:R-:W4:Y:S01]  /*42b0*/  LDC.64 R2, c[0x0][0x888] ;  /* 0x00022200ff027b82 */ /* 0x000f220000000a00 */
[----:B------:R-:W3:Y:S01]  /*42c0*/  LDCU UR15, c[0x0][0xb0c] ;  /* 0x00016180ff0f77ac */ /* 0x000ee20008000800 */
[----:B------:R-:W2:Y:S06]  /*42d0*/  LDCU UR40, c[0x0][0xb20] ;  /* 0x00016400ff2877ac */ /* 0x000eac0008000800 */
[----:B------:R-:W4:Y:S01]  /*42e0*/  LDC.64 R4, c[0x0][0x890] ;  /* 0x00022400ff047b82 */ /* 0x000f220000000a00 */
[----:B------:R-:W2:Y:S01]  /*42f0*/  LDCU UR4, c[0x0][0xb30] ;  /* 0x00016600ff0477ac */ /* 0x000ea20008000800 */
[----:B------:R-:W-:Y:S01]  /*4300*/  UMOV UR21, 0x400 ;  /* 0x0000040000157882 */ /* 0x000fe20000000000 */
[----:B-1----:R-:W-:-:S02]  /*4310*/  UIMAD.WIDE.U32 UR6, UR31, UR32, URZ ;  /* 0x000000201f0672a5 */ /* 0x002fc4000f8e00ff */
[----:B---3--:R-:W-:Y:S02]  /*4320*/  UIMAD.WIDE.U32 UR8, UR30, UR35, URZ ;  /* 0x000000231e0872a5 */ /* 0x008fe4000f8e00ff */
[----:B------:R-:W-:Y:S02]  /*4330*/  ULEA UR21, UR46, UR21, 0x18 ;  /* 0x000000152e157291 */ /* 0x000fe4000f8ec0ff */
[----:B------:R-:W-:Y:S02]  /*4340*/  UPLOP3.LUT UP3, UPT, UPT, UPT, UPT, 0x40, 0x4 ;  /* 0x000000000004789c */ /* 0x000fe40003f6e870 */
[----:B------:R-:W-:Y:S01]  /*4350*/  UIADD3 UR37, UPT, UPT, UR21, 0x38, URZ ;  /* 0x0000003815257890 */ /* 0x000fe2000fffe0ff */
[----:B------:R-:W-:Y:S01]  /*4360*/  UMOV UR6, UR7 ;  /* 0x0000000700067c82 */ /* 0x000fe20008000000 */
[----:B------:R-:W-:Y:S01]  /*4370*/  UMOV UR38, UR9 ;  /* 0x0000000900267c82 */ /* 0x000fe20008000000 */
[----:B------:R-:W-:Y:S02]  /*4380*/  UISETP.GE.AND UP0, UPT, UR42, 0x1, UPT ;  /* 0x000000012a00788c */ /* 0x000fe4000bf06270 */
[----:B------:R-:W-:Y:S01]  /*4390*/  UISETP.NE.AND UP4, UPT, UR42, 0x1, UPT ;  /* 0x000000012a00788c */ /* 0x000fe2000bf85270 */
[----:B------:R-:W1:Y:S01]  /*43a0*/  LDCU.64 UR22, c[0x0][0xb28] ;  /* 0x00016500ff1677ac */ /* 0x000e620008000a00 */
[----:B------:R-:W-:-:S02]  /*43b0*/  UISETP.NE.AND UP6, UPT, UR15, 0x1, UPT ;  /* 0x000000010f00788c */ /* 0x000fc4000bfc5270 */
[----:B------:R-:W-:Y:S02]  /*43c0*/  UISETP.NE.AND UP5, UPT, UR34, 0x1, UPT ;  /* 0x000000012200788c */ /* 0x000fe4000bfa5270 */
[----:B------:R-:W-:Y:S02]  /*43d0*/  UIADD3 UR25, UPT, UPT, UR21, 0x30, URZ ;  /* 0x0000003015197890 */ /* 0x000fe4000fffe0ff */
[----:B------:R-:W-:Y:S02]  /*43e0*/  UPRMT UR37, UR46, 0x654, UR37 ;  /* 0x000006542e257896 */ /* 0x000fe40008000025 */
[----:B------:R-:W-:Y:S02]  /*43f0*/  USHF.R.U32.HI UR39, URZ, UR33, UR6 ;  /* 0x00000021ff277299 */ /* 0x000fe40008011606 */
[----:B--2---:R-:W-:Y:S02]  /*4400*/  USHF.R.U32.HI UR38, URZ, UR40, UR38 ;  /* 0x00000028ff267299 */ /* 0x004fe40008011626 */
[----:B------:R-:W-:-:S11]  /*4410*/  UISETP.NE.AND UP2, UPT, UR4, 0x1, UPT ;  /* 0x000000010400788c */ /* 0x000fd6000bf45270 */
.L_x_93:
[C---:B------:R-:W-:Y:S02]  /*4420*/  LEA R12, R14.reuse, UR21, 0x3 ;  /* 0x000000150e0c7c11 */ /* 0x040fe4000f8e18ff */
[----:B------:R-:W-:Y:S02]  /*4430*/  SHF.L.U32 R9, R13, 0x1f, RZ ;  /* 0x0000001f0d097819 */ /* 0x000fe400000006ff */
[----:B------:R-:W-:Y:S02]  /*4440*/  LEA R10, R14, UR21, 0x4 ;  /* 0x000000150e0a7c11 */ /* 0x000fe4000f8e20ff */
[----:B------:R-:W2:Y:S02]  /*4450*/  SYNCS.PHASECHK.TRANS64.TRYWAIT P0, [R12+URZ+0x60], R9 ;  /* 0x000060090c0075a7 */ /* 0x000ea400080011ff */
[----:B--23--:R-:W-:Y:S05]  /*4460*/  @!P0 BRA `(.L_x_85) ;  /* 0x0000004000248947 */ /* 0x00cfea0003800000 */
.L_x_150:
[----:B--2---:R-:W2:Y:S01]  /*4470*/  LDS.128 R8, [R10+0xf0] ;  /* 0x0000f0000a087984 */ /* 0x004ea20000000c00 */
[----:B------:R-:W-:Y:S01]  /*4480*/  UISETP.GE.AND UP0, UPT, UR42, 0x1, UPT ;  /* 0x000000012a00788c */ /* 0x000fe2000bf06270 */
[----:B------:R-:W-:Y:S01]  /*4490*/  @!PT LDS RZ, [RZ] ;  /* 0x00000000fffff984 */ /* 0x000fe20000000800 */
[----:B------:R-:W-:Y:S01]  /*44a0*/  @!PT LDS RZ, [RZ] ;  /* 0x00000000fffff984 */ /* 0x000fe20000000800 */
[----:B------:R-:W-:Y:S01]  /*44b0*/  @!PT LDS RZ, [RZ] ;  /* 0x00000000fffff984 */ /* 0x000fe20000000800 */
[----:B------:R-:W-:Y:S01]  /*44c0*/  @!PT LDS RZ, [RZ] ;  /* 0x00000000fffff984 */ /* 0x000fe20000000800 */
[----:B------:R3:W-:Y:S06]  /*44d0*/  MEMBAR.ALL.CTA ;  /* 0x0000000000007992 */ /* 0x0007ec0000008000 */
[----:B---3--:R-:W3:Y:S01]  /*44e0*/  FENCE.VIEW.ASYNC.S ;  /* 0x00000000000073c6 */ /* 0x008ee20000000000 */
[----:B--2---:R-:W-:Y:S11]  /*44f0*/  LOP3.LUT P0, RZ, R10, 0x1, RZ, 0xc0, !PT ;  /* 0x000000010aff7812 */ /* 0x004ff6000780c0ff */
[----:B------:R-:W-:Y:S02]  /*4500*/  @!UPT UIADD3 URZ, UPT, UPT, URZ, URZ, URZ ;  /* 0x000000fffffff290 */ /* 0x000fe4000fffe0ff */
[----:B---3--:R-:W-:Y:S01]  /*4510*/  VOTEU.ANY UP1, P0 ;  /* 0x0000000000ff7886 */ /* 0x008fe20000020100 */
[----:B------:R-:W-:Y:S11]  /*4520*/  PLOP3.LUT P0, PT, PT, PT, UP1, 0x80, 0x8 ;  /* 0x000000000008781c */ /* 0x000ff60003f0f018 */
[----:B------:R-:W-:Y:S02]  /*4530*/  @!UPT UIADD3 URZ, UPT, UPT, URZ, URZ, URZ ;  /* 0x000000fffffff290 */ /* 0x000fe4000fffe0ff */
[----:B------:R-:W-:Y:S02]  /*4540*/  @P0 SHF.R.U32.HI R0, RZ, 0x10, R9 ;  /* 0x00000010ff000819 */ /* 0x000fe40000011609 */
[----:B------:R-:W-:Y:S02]  /*4550*/  @P0 MOV R6, R8 ;  /* 0x0000000800060202 */ /* 0x000fe40000000f00 */
[----:B------:R-:W-:Y:S01]  /*4560*/  @P0 R2UR UR4, R0 ;  /* 0x00000000000402ca */ /* 0x000fe200000e0000 */
[----:B------:R-:W-:Y:S01]  /*4570*/  VIADD R0, R12, 0x70 ;  /* 0x000000700c007836 */ /* 0x000fe20000000000 */
[----:B------:R-:W-:Y:S02]  /*4580*/  @P0 LOP3.LUT R8, R9, 0xffff, RZ, 0xc0, !PT ;  /* 0x0000ffff09080812 */ /* 0x000fe400078ec0ff */
[----:B------:R-:W-:Y:S02]  /*4590*/  @P0 R2UR UR6, R6 ;  /* 0x00000000060602ca */ /* 0x000fe400000e0000 */
[----:B------:R-:W-:Y:S02]  /*45a0*/  PRMT R0, RZ, 0x654, R0 ;  /* 0x00000654ff007816 */ /* 0x000fe40000000000 */
[----:B------:R-:W-:Y:S02]  /*45b0*/  @P0 R2UR UR5, R8 ;  /* 0x00000000080502ca */ /* 0x000fe400000e0000 */
[----:B------:R2:W-:Y:S03]  /*45c0*/  SYNCS.ARRIVE.TRANS64.RED.A1T0 RZ, [R0+URZ], RZ ;  /* 0x000000ff00ff79a7 */ /* 0x0005e600081004ff */
[----:B------:R-:W-:Y:S04]  /*45d0*/  @UP1 UMOV UR29, UR4 ;  /* 0x00000004001d1c82 */ /* 0x000fe80008000000 */
[----:B------:R-:W-:Y:S04]  /*45e0*/  @UP1 UMOV UR14, UR6 ;  /* 0x00000006000e1c82 */ /* 0x000fe80008000000 */
[----:B------:R-:W-:Y:S01]  /*45f0*/  @UP1 UMOV UR13, UR5 ;  /* 0x00000005000d1c82 */ /* 0x000fe20008000000 */
[----:B------:R-:W-:Y:S05]  /*4600*/  BRA.U !UP0, `(.L_x_86) ;  /* 0x0000000108a47547 */ /* 0x000fea000b800000 */
[----:B------:R-:W-:Y:S02]  /*4610*/  UIMAD.WIDE.U32 UR8, UR13, UR35, URZ ;  /* 0x000000230d0872a5 */ /* 0x000fe4000f8e00ff */
[----:B------:R-:W-:Y:S02]  /*4620*/  UIMAD.WIDE.U32 UR10, UR14, UR32, URZ ;  /* 0x000000200e0a72a5 */ /* 0x000fe4000f8e00ff */
[----:B------:R-:W-:Y:S02]  /*4630*/  USEL UR4, UR30, UR38, !UP5 ;  /* 0x000000261e047287 */ /* 0x000fe4000e800000 */
[----:B------:R-:W-:Y:S02]  /*4640*/  USEL UR7, UR31, UR39, !UP6 ;  /* 0x000000271f077287 */ /* 0x000fe4000f000000 */
[----:B-1----:R-:W-:Y:S02]  /*4650*/  UIMAD.WIDE.U32 UR16, UR4, UR22, URZ ;  /* 0x00000016041072a5 */ /* 0x002fe4000f8e00ff */
[----:B------:R-:W-:Y:S01]  /*4660*/  UIMAD.WIDE.U32 UR18, UR7, UR22, URZ ;  /* 0x00000016071272a5 */ /* 0x000fe2000f8e00ff */
[----:B------:R-:W-:Y:S02]  /*4670*/  UMOV UR5, UR9 ;  /* 0x0000000900057c82 */ /* 0x000fe40008000000 */
[----:B------:R-:W-:Y:S03]  /*4680*/  USHF.R.U32.HI UR6, URZ, UR40, UR5 ;  /* 0x00000028ff067299 */ /* 0x000fe60008011605 */
[----:B------:R-:W-:Y:S01]  /*4690*/  UMOV UR5, UR11 ;  /* 0x0000000b00057c82 */ /* 0x000fe20008000000 */
[----:B------:R-:W-:Y:S02]  /*46a0*/  USEL UR6, UR13, UR6, !UP5 ;  /* 0x000000060d067287 */ /* 0x000fe4000e800000 */
[----:B------:R-:W-:Y:S02]  /*46b0*/  USHF.R.U32.HI UR8, URZ, UR33, UR5 ;  /* 0x00000021ff087299 */ /* 0x000fe40008011605 */
[----:B------:R-:W-:Y:S01]  /*46c0*/  UIMAD.WIDE.U32 UR10, UR6, UR22, URZ ;  /* 0x00000016060a72a5 */ /* 0x000fe2000f8e00ff */
[----:B------:R-:W-:Y:S02]  /*46d0*/  UMOV UR5, UR17 ;  /* 0x0000001100057c82 */ /* 0x000fe40008000000 */
[----:B------:R-:W-:Y:S03]  /*46e0*/  @UP4 USHF.R.U32.HI UR4, URZ, UR23, UR5 ;  /* 0x00000017ff044299 */ /* 0x000fe60008011605 */
[----:B------:R-:W-:Y:S01]  /*46f0*/  UMOV UR5, UR19 ;  /* 0x0000001300057c82 */ /* 0x000fe20008000000 */
[----:B------:R-:W-:Y:S02]  /*4700*/  UIMAD UR4, UR42, UR4, URZ ;  /* 0x000000042a0472a4 */ /* 0x000fe4000f8e02ff */
[----:B------:R-:W-:Y:S02]  /*4710*/  @UP4 USHF.R.U32.HI UR7, URZ, UR23, UR5 ;  /* 0x00000017ff074299 */ /* 0x000fe40008011605 */
[----:B------:R-:W-:Y:S02]  /*4720*/  USEL UR5, UR14, UR8, !UP6 ;  /* 0x000000080e057287 */ /* 0x000fe4000f000000 */
[----:B------:R-:W-:Y:S02]  /*4730*/  UIMAD UR8, UR42, UR7, URZ ;  /* 0x000000072a0872a4 */ /* 0x000fe4000f8e02ff */
[----:B------:R-:W-:Y:S03]  /*4740*/  UISETP.GE.AND UP0, UPT, UR6, UR4, UPT ;  /* 0x000000040600728c */ /* 0x000fe6000bf06270 */
[----:B------:R-:W-:Y:S01]  /*4750*/  UMOV UR4, UR11 ;  /* 0x0000000b00047c82 */ /* 0x000fe20008000000 */
[----:B------:R-:W-:Y:S02]  /*4760*/  UISETP.GE.OR UP0, UPT, UR5, UR8, UP0 ;  /* 0x000000080500728c */ /* 0x000fe40008706670 */
[----:B------:R-:W-:Y:S02]  /*4770*/  USHF.R.U32.HI UR4, URZ, UR23, UR4 ;  /* 0x00000017ff047299 */ /* 0x000fe40008011604 */
[----:B------:R-:W-:Y:S02]  /*4780*/  UIMAD.WIDE.U32 UR8, UR5, UR22, URZ ;  /* 0x00000016050872a5 */ /* 0x000fe4000f8e00ff */
[----:B------:R-:W-:Y:S04]  /*4790*/  USEL UR10, UR6, UR4, !UP4 ;  /* 0x00000004060a7287 */ /* 0x000fe8000e000000 */
[----:B------:R-:W-:Y:S01]  /*47a0*/  UIADD3 UR11, UPT, UPT, -UR10, URZ, URZ ;  /* 0x000000ff0a0b7290 */ /* 0x000fe2000fffe1ff */
[----:B------:R-:W-:Y:S02]  /*47b0*/  @!UP0 UMOV UR4, UR9 ;  /* 0x0000000900048c82 */ /* 0x000fe40008000000 */
[----:B------:R-:W-:Y:S02]  /*47c0*/  @!UP0 USHF.R.U32.HI UR4, URZ, UR23, UR4 ;  /* 0x00000017ff048299 */ /* 0x000fe40008011604 */
[----:B------:R-:W-:Y:S02]  /*47d0*/  UIMAD UR8, UR42, UR11, UR6 ;  /* 0x0000000b2a0872a4 */ /* 0x000fe4000f8e0206 */
[----:B------:R-:W-:Y:S04]  /*47e0*/  @!UP0 USEL UR4, UR5, UR4, !UP4 ;  /* 0x0000000405048287 */ /* 0x000fe8000e000000 */
[----:B------:R-:W-:Y:S02]  /*47f0*/  @!UP0 UIMAD UR8, UR7, UR8, UR4 ;  /* 0x00000008070882a4 */ /* 0x000fe4000f8e0204 */
[----:B------:R-:W-:Y:S02]  /*4800*/  @!UP0 UIADD3 UR9, UPT, UPT, UR10, -UR4, URZ ;  /* 0x800000040a098290 */ /* 0x000fe4000fffe0ff */
[----:B------:R-:W-:Y:S02]  /*4810*/  UIADD3 UR4, UPT, UPT, -UR5, URZ, URZ ;  /* 0x000000ff05047290 */ /* 0x000fe4000fffe1ff */
[----:B------:R-:W-:Y:S02]  /*4820*/  UIADD3 UR7, UPT, UPT, -UR6, URZ, URZ ;  /* 0x000000ff06077290 */ /* 0x000fe4000fffe1ff */
[----:B------:R-:W-:Y:S02]  /*4830*/  @!UP0 UIMAD UR6, UR9, UR42, UR5 ;  /* 0x0000002a090682a4 */ /* 0x000fe4000f8e0205 */
[----:B------:R-:W-:Y:S02]  /*4840*/  UIMAD UR14, UR15, UR4, UR14 ;  /* 0x000000040f0e72a4 */ /* 0x000fe4000f8e020e */
[----:B------:R-:W-:Y:S01]  /*4850*/  UIMAD UR4, UR34, UR7, UR13 ;  /* 0x00000007220472a4 */ /* 0x000fe2000f8e020d */
[----:B------:R-:W-:Y:S02]  /*4860*/  @!UP0 UMOV UR5, UR8 ;  /* 0x0000000800058c82 */ /* 0x000fe40008000000 */
[----:B------:R-:W-:Y:S02]  /*4870*/  UIMAD UR14, UR5, UR15, UR14 ;  /* 0x0000000f050e72a4 */ /* 0x000fe4000f8e020e */
[----:B------:R-:W-:Y:S11]  /*4880*/  UIMAD UR13, UR6, UR34, UR4 ;  /* 0x00000022060d72a4 */ /* 0x000ff6000f8e0204 */
[----:B------:R-:W-:Y:S01]  /*4890*/  @!UPT UIADD3 URZ, UPT, UPT, URZ, URZ, URZ ;  /* 0x000000fffffff290 */ /* 0x000fe2000fffe0ff */
.L_x_86:
[----:B------:R-:W3:Y:S01]  /*48a0*/  @!UP2 LDCU.128 UR8, c[0x0][0xb10] ;  /* 0x00016200ff08a7ac */ /* 0x000ee20008000c00 */
[C---:B----4-:R-:W-:Y:S02]  /*48b0*/  ISETP.NE.U32.AND P1, PT, R4.reuse, RZ, PT ;  /* 0x000000ff0400720c */ /* 0x050fe40003f25070 */
[----:B------:R-:W-:Y:S02]  /*48c0*/  ISETP.NE.U32.AND P0, PT, R4, RZ, PT ;  /* 0x000000ff0400720c */ /* 0x000fe40003f05070 */
[C---:B------:R-:W-:Y:S02]  /*48d0*/  ISETP.NE.AND.EX P1, PT, R5.reuse, RZ, PT, P1 ;  /* 0x000000ff0500720c */ /* 0x040fe40003f25310 */
[----:B------:R-:W-:Y:S01]  /*48e0*/  ISETP.NE.AND.EX P0, PT, R5, RZ, PT, P0 ;  /* 0x000000ff0500720c */ /* 0x000fe20003f05300 */
[----:B------:R-:W4:Y:S01]  /*48f0*/  @!UP2 LDCU UR5, c[0x0][0xb0c] ;  /* 0x00016180ff05a7ac */ /* 0x000f220008000800 */
[----:B------:R-:W-:Y:S01]  /*4900*/  SHF.L.U32 R9, R15, 0x1f, RZ ;  /* 0x0000001f0f097819 */ /* 0x000fe200000006ff */
[----:B------:R-:W-:Y:S02]  /*4910*/  USHF.L.U32 UR26, UR24, 0x7, URZ ;  /* 0x00000007181a7899 */ /* 0x000fe400080006ff */
[----:B------:R-:W-:Y:S02]  /*4920*/  USHF.L.U32 UR27, UR20, 0x6, URZ ;  /* 0x00000006141b7899 */ /* 0x000fe400080006ff */
[----:B---3--:R-:W-:Y:S07]  /*4930*/  UIMAD.WIDE.U32 UR6, UR14, UR8, URZ ;  /* 0x000000080e0672a5 */ /* 0x008fee000f8e00ff */
[----:B------:R-:W-:Y:S01]  /*4940*/  @!UP2 UMOV UR4, UR7 ;  /* 0x000000070004ac82 */ /* 0x000fe20008000000 */
[----:B----4-:R-:W-:Y:S02]  /*4950*/  @!UP2 UISETP.NE.AND UP0, UPT, UR5, 0x1, UPT ;  /* 0x000000010500a88c */ /* 0x010fe4000bf05270 */
[----:B------:R-:W-:Y:S02]  /*4960*/  @!UP2 USHF.R.U32.HI UR4, URZ, UR9, UR4 ;  /* 0x00000009ff04a299 */ /* 0x000fe40008011604 */
[----:B------:R-:W-:Y:S02]  /*4970*/  UIMAD.WIDE.U32 UR6, UR13, UR11, URZ ;  /* 0x0000000b0d0672a5 */ /* 0x000fe4000f8e00ff */
[----:B------:R-:W-:Y:S02]  /*4980*/  @!UP2 USEL UR8, UR14, UR4, !UP0 ;  /* 0x000000040e08a287 */ /* 0x000fe4000c000000 */
[----:B------:R-:W-:Y:S03]  /*4990*/  @!UP2 UISETP.NE.AND UP0, UPT, UR10, 0x1, UPT ;  /* 0x000000010a00a88c */ /* 0x000fe6000bf05270 */
[----:B------:R-:W-:Y:S02]  /*49a0*/  @!UP2 UMOV UR6, UR7 ;  /* 0x000000070006ac82 */ /* 0x000fe40008000000 */
[----:B------:R-:W3:Y:S02]  /*49b0*/  @!UP2 LDCU UR4, c[0x0][0xb20] ;  /* 0x00016400ff04a7ac */ /* 0x000ee40008000800 */
[----:B---3--:R-:W-:Y:S04]  /*49c0*/  @!UP2 USHF.R.U32.HI UR6, URZ, UR4, UR6 ;  /* 0x00000004ff06a299 */ /* 0x008fe80008011606 */
[----:B------:R-:W-:Y:S04]  /*49d0*/  @!UP2 USEL UR6, UR13, UR6, !UP0 ;  /* 0x000000060d06a287 */ /* 0x000fe8000c000000 */
[----:B------:R-:W-:Y:S02]  /*49e0*/  @!UP2 UIADD3 UR4, UPT, UPT, -UR8, UR6, URZ ;  /* 0x000000060804a290 */ /* 0x000fe4000fffe1ff */
[----:B------:R-:W-:Y:S02]  /*49f0*/  @!UP2 UIADD3 UR6, UPT, UPT, UR8, -UR6, URZ ;  /* 0x800000060806a290 */ /* 0x000fe4000fffe0ff */
[----:B------:R-:W-:Y:S02]  /*4a00*/  @!UP2 UIMAD UR14, UR4, UR5, UR14 ;  /* 0x00000005040ea2a4 */ /* 0x000fe4000f8e020e */
[----:B------:R-:W-:Y:S01]  /*4a10*/  @!UP2 UIMAD UR13, UR6, UR10, UR13 ;  /* 0x0000000a060da2a4 */ /* 0x000fe2000f8e020d */
[----:B------:R-:W-:Y:S11]  /*4a20*/  BRA.U UP3, `(.L_x_87) ;  /* 0x0000000103107547 */ /* 0x000ff6000b800000 */
[----:B--2---:R-:W-:Y:S04]  /*4a30*/  MOV R0, UR41 ;  /* 0x0000002900007c02 */ /* 0x004fe80008000f00 */
[----:B------:R-:W-:Y:S04]  /*4a40*/  SHF.L.U32 R11, R0, 0x1f, RZ ;  /* 0x0000001f000b7819 */ /* 0x000fe800000006ff */
[----:B------:R-:W2:Y:S02]  /*4a50*/  SYNCS.PHASECHK.TRANS64.TRYWAIT P2, [UR21+0x58], R11 ;  /* 0x0000580bff0075a7 */ /* 0x000ea40008041115 */
[----:B--2---:R-:W-:Y:S05]  /*4a60*/  @!P2 BRA `(.L_x_88) ;  /* 0x0000003800b8a947 */ /* 0x004fea0003800000 */
.L_x_87:
[----:B------:R-:W-:Y:S05]  /*4a70*/  @!P1 BRA `(.L_x_89) ;  /* 0x0000000000309947 */ /* 0x000fea0003800000 */
[----:B------:R-:W-:Y:S01]  /*4a80*/  ISETP.NE.U32.AND P1, PT, R2, RZ, PT ;  /* 0x000000ff0200720c */ /* 0x000fe20003f25070 */
[----:B------:R-:W3:Y:S01]  /*4a90*/  LDCU.64 UR4, c[0x0][0x358] ;  /* 0x00006b00ff0477ac */ /* 0x000ee20008000a00 */
[----:B------:R-:W-:Y:S02]  /*4aa0*/  IMAD.MOV.U32 R86, RZ, RZ, 0x1 ;  /* 0x00000001ff567424 */ /* 0x000fe400078e00ff */
[----:B------:R-:W-:Y:S11]  /*4ab0*/  ISETP.NE.AND.EX P1, PT, R3, RZ, PT, P1 ;  /* 0x000000ff0300720c */ /* 0x000ff60003f25310 */
[----:B------:R-:W-:Y:S02]  /*4ac0*/  @!UPT UIADD3 URZ, UPT, UPT, URZ, URZ, URZ ;  /* 0x000000fffffff290 */ /* 0x000fe4000fffe0ff */
[----:B--2---:R-:W2:Y:S01]  /*4ad0*/  @P1 LDC.64 R10, c[0x0][0x888] ;  /* 0x00022200ff0a1b82 */ /* 0x004ea20000000a00 */
[----:B------:R-:W-:Y:S04]  /*4ae0*/  @P1 IMAD R0, R4, UR36, RZ ;  /* 0x0000002404001c24 */ /* 0x000fe8000f8e02ff */
[----:B--2---:R-:W-:Y:S04]  /*4af0*/  @P1 IMAD.WIDE R10, R0, 0x4, R10 ;  /* 0x00000004000a1825 */ /* 0x004fe800078e020a */
[----:B------:R-:W-:Y:S01]  /*4b00*/  HFMA2 R0, -RZ, RZ, 0, 5.9604644775390625e-08 ;  /* 0x00000001ff007431 */ /* 0x000fe200000001ff */
[----:B---3-5:R3:W5:Y:S04]  /*4b10*/  @P1 LDG.E R41, desc[UR4][R10.64] ;  /* 0x000000040a291981 */ /* 0x028768000c1e1900 */
[----:B------:R-:W-:Y:S01]  /*4b20*/  @!P1 PRMT R86, R0, 0x7610, R86 ;  /* 0x0000761000569816 */ /* 0x000fe20000000056 */
[----:B---3--:R-:W4:Y:S06]  /*4b30*/  @!P1 LDC R41, c[0x0][0x880] ;  /* 0x00022000ff299b82 */ /* 0x008f2c0000000800 */
.L_x_89:
[----:B----45:R-:W-:Y:S01]  /*4b40*/  @!P0 FSETP.EQ.AND P1, PT, R41, RZ, PT ;  /* 0x000000ff2900820b */ /* 0x030fe20003f22000 */
[----:B------:R-:W-:Y:S01]  /*4b50*/  @!UPT UIADD3 URZ, UPT, UPT, URZ, URZ, URZ ;  /* 0x000000fffffff290 */ /* 0x000fe2000fffe0ff */
[----:B------:R-:W-:Y:S11]  /*4b60*/  @!P0 BRA `(.L_x_90) ;  /* 0x0000000000188947 */ /* 0x000ff60003800000 */
[----:B------:R-:W-:Y:S02]  /*4b70*/  LOP3.LUT P0, RZ, R86, 0xff, RZ, 0xc0, !PT ;  /* 0x000000ff56ff7812 */ /* 0x000fe4000780c0ff */
[----:B------:R-:W-:Y:S04]  /*4b80*/  ISETP.NE.U32.AND P1, PT, R2, RZ, PT ;  /* 0x000000ff0200720c */ /* 0x000fe80003f25070 */
[----:B------:R-:W-:Y:S04]  /*4b90*/  ISETP.NE.AND.EX P1, PT, R3, RZ, PT, P1 ;  /* 0x000000ff0300720c */ /* 0x000fe80003f25310 */
[----:B------:R-:W-:Y:S03]  /*4ba0*/  PLOP3.LUT P1, PT, P1, PT, PT, 0x8, 0x80 ;  /* 0x000000000080781c */ /* 0x000fe60000f2e170 */
[----:B------:R-:W-:Y:S11]  /*4bb0*/  @P0 FSETP.EQ.AND P1, PT, R41, RZ, PT ;  /* 0x000000ff2900020b */ /* 0x000ff60003f22000 */
[----:B------:R-:W-:Y:S02]  /*4bc0*/  @!UPT UIADD3 URZ, UPT, UPT, URZ, URZ, URZ ;  /* 0x000000fffffff290 */ /* 0x000fe4000fffe0ff */
.L_x_90:
[----:B------:R-:W3:Y:S01]  /*4bd0*/  SYNCS.PHASECHK.TRANS64.TRYWAIT P2, [UR21+0x40], R9 ;  /* 0x00004009ff0075a7 */ /* 0x000ee20008041115 */
[----:B------:R-:W-:Y:S04]  /*4be0*/  ELECT P0, URZ, PT ;  /* 0x0000000000ff782f */ /* 0x000fe80003800000 */
[----:B------:R-:W-:Y:S11]  /*4bf0*/  PLOP3.LUT P1, PT, P1, P0, PT, 0xf2, 0x2f ;  /* 0x00000000002f781c */ /* 0x000ff60000f21e72 */
[----:B------:R-:W-:Y:S02]  /*4c00*/  @!UPT UIADD3 URZ, UPT, UPT, URZ, URZ, URZ ;  /* 0x000000fffffff290 */ /* 0x000fe4000fffe0ff */
[----:B------:R-:W-:Y:S05]  /*4c10*/  @!P1 IADD3 R8, P0, PT, R16, 0x580, RZ ;  /* 0x0000058010089810 */ /* 0x000fea0007f1e0ff */
[----:B------:R-:W-:Y:S01]  /*4c20*/  @!P1 IMAD.X R6, RZ, RZ, R17, P0 ;  /* 0x000000ffff069224 */ /* 0x000fe200000e0611 */
[----:B---3--:R-:W-:Y:S07]  /*4c30*/  @!P2 BRA `(.L_x_91) ;  /* 0x00000038005ca947 */ /* 0x008fee0003800000 */
.L_x_153:
[----:B------:R-:W-:Y:S01]  /*4c40*/  @!P1 R2UR UR5, R8 ;  /* 0x00000000080592ca */ /* 0x000fe200000e0000 */
[----:B------:R-:W-:Y:S01]  /*4c50*/  VOTEU.ALL UP0, P1 ;  /* 0x0000000000ff7886 */ /* 0x000fe20000800000 */
[----:B------:R-:W-:Y:S01]  /*4c60*/  @!P1 R2UR UR4, R6 ;  /* 0x00000000060492ca */ /* 0x000fe200000e0000 */
[----:B------:R-:W-:Y:S01]  /*4c70*/  UMOV UR16, 0x0 ;  /* 0x0000000000107882 */ /* 0x000fe20000000000 */
[----:B------:R-:W-:Y:S01]  /*4c80*/  UMOV UR17, 0x10000000 ;  /* 0x1000000000117882 */ /* 0x000fe20000000000 */
[----:B------:R-:W-:Y:S01]  /*4c90*/  UMOV UR28, UR36 ;  /* 0x00000024001c7c82 */ /* 0x000fe20008000000 */
[----:B------:R-:W-:Y:S01]  /*4ca0*/  @!UP0 UIADD3 UR24, UPT, UPT, UR21, 0x200, URZ ;  /* 0x0000020015188890 */ /* 0x000fe2000fffe0ff */
[----:B--2---:R-:W-:Y:S01]  /*4cb0*/  @!P1 IMAD.MOV.U32 R0, RZ, RZ, 0x1000 ;  /* 0x00001000ff009424 */ /* 0x004fe200078e00ff */
[----:B------:R-:W-:Y:S01]  /*4cc0*/  @!UP0 UIADD3 UR10, UPT, UPT, UR26, 0x40, URZ ;  /* 0x000000401a0a8890 */ /* 0x000fe2000fffe0ff */
[----:B------:R-:W-:Y:S01]  /*4cd0*/  VIADD R14, R14, 0x1 ;  /* 0x000000010e0e7836 */ /* 0x000fe20000000000 */
[----:B------:R-:W-:Y:S01]  /*4ce0*/  @!UP0 UIADD3 UR8, UPT, UPT, UR21, 0xa00, URZ ;  /* 0x00000a0015088890 */ /* 0x000fe2000fffe0ff */
[----:B------:R-:W-:Y:S02]  /*4cf0*/  VOTEU.ALL UP0, P1 ;  /* 0x0000000000ff7886 */ /* 0x000fe40000800000 */
[----:B------:R-:W-:Y:S01]  /*4d00*/  IMAD.U32 R10, RZ, RZ, UR5 ;  /* 0x00000005ff0a7e24 */ /* 0x000fe2000f8e00ff */
[----:B------:R-:W-:Y:S01]  /*4d10*/  UMOV UR9, UR25 ;  /* 0x0000001900097c82 */ /* 0x000fe20008000000 */
[----:B------:R-:W-:Y:S01]  /*4d20*/  IMAD.U32 R11, RZ, RZ, UR4 ;  /* 0x00000004ff0b7e24 */ /* 0x000fe2000f8e00ff */
[----:B------:R-:W-:Y:S01]  /*4d30*/  UMOV UR11, UR27 ;  /* 0x0000001b000b7c82 */ /* 0x000fe20008000000 */
[----:B------:R-:W-:Y:S01]  /*4d40*/  UMOV UR12, UR36 ;  /* 0x00000024000c7c82 */ /* 0x000fe20008000000 */
[----:B------:R-:W-:Y:S01]  /*4d50*/  @!P1 R2UR UR4, R10 ;  /* 0x000000000a0492ca */ /* 0x000fe200000e0000 */
[----:B------:R-:W-:Y:S01]  /*4d60*/  UPRMT UR6, UR46, 0x654, UR25 ;  /* 0x000006542e067896 */ /* 0x000fe20008000019 */
[----:B------:R-:W-:Y:S11]  /*4d70*/  @!P1 R2UR UR5, R11 ;  /* 0x000000000b0592ca */ /* 0x000ff600000e0000 */
[----:B------:R-:W-:Y:S02]  /*4d80*/  @!UPT UIADD3 URZ, UPT, UPT, URZ, URZ, URZ ;  /* 0x000000fffffff290 */ /* 0x000fe4000fffe0ff */
[----:B------:R2:W-:Y:S01]  /*4d90*/  @!UP0 UTMALDG.3D [UR24], [UR4], desc[UR16] ;  /* 0x00001018040085b4 */ /* 0x0005e20008011000 */
[----:B------:R-:W-:Y:S05]  /*4da0*/  VOTEU.ALL UP0, P1 ;  /* 0x0000000000ff7886 */ /* 0x000fea0000800000 */
[----:B------:R2:W-:Y:S01]  /*4db0*/  @!UP0 UTMALDG.3D [UR8], [UR4], desc[UR16] ;  /* 0x00001008040085b4 */ /* 0x0005e20008011000 */
[----:B------:R2:W-:Y:S01]  /*4dc0*/  @!P1 SYNCS.ARRIVE.TRANS64.RED.A0TR RZ, [UR21+0x30], R0 ;  /* 0x00003000ffff99a7 */ /* 0x0005e20008300415 */
[----:B------:R-:W-:Y:S01]  /*4dd0*/  SYNCS.ARRIVE.TRANS64.RED.A1T0 RZ, [UR6], RZ ;  /* 0x000000ffffff79a7 */ /* 0x000fe20008100406 */
[----:B------:R-:W3:Y:S02]  /*4de0*/  SYNCS.PHASECHK.TRANS64.TRYWAIT P0, [UR21+0x48], R9 ;  /* 0x00004809ff0075a7 */ /* 0x000ee40008001115 */
[----:B--23--:R-:W-:Y:S05]  /*4df0*/  @!P0 BRA `(.L_x_92) ;  /* 0x0000003800048947 */ /* 0x00cfea0003800000 */
.L_x_155:
[----:B------:R-:W-:Y:S01]  /*4e00*/  UIADD3 UR24, UPT, UPT, UR13, UR63, URZ ;  /* 0x0000003f0d187290 */ /* 0x000fe2000fffe0ff */
[----:B------:R-:W-:Y:S01]  /*4e10*/  @!P1 IADD3 R6, P0, PT, R16, 0x580, RZ ;  /* 0x0000058010069810 */ /* 0x000fe20007f1e0ff */
[----:B------:R-:W-:Y:S01]  /*4e20*/  UPLOP3.LUT UP3, UPT, UPT, UPT, UPT, 0x80, 0x8 ;  /* 0x000000000008789c */ /* 0x000fe20003f6f070 */
[----:B------:R-:W-:Y:S01]  /*4e30*/  R2UR UR28, R88 ;  /* 0x00000000581c72ca */ /* 0x000fe200000e0000 */
[----:B------:R-:W-:Y:S01]  /*4e40*/  VOTEU.ALL UP0, P1 ;  /* 0x0000000000ff7886 */ /* 0x000fe20000800000 */
[----:B------:R-:W-:Y:S01]  /*4e50*/  @!P1 R2UR UR5, R6 ;  /* 0x00000000060592ca */ /* 0x000fe200000e0000 */
[----:B--2---:R-:W-:Y:S01]  /*4e60*/  @!P1 IMAD.X R0, RZ, RZ, R17, P0 ;  /* 0x000000ffff009224 */ /* 0x004fe200000e0611 */
[----:B------:R-:W-:Y:S01]  /*4e70*/  UMOV UR6, 0x0 ;  /* 0x0000000000067882 */ /* 0x000fe20000000000 */
[----:B------:R-:W-:Y:S01]  /*4e80*/  UMOV UR7, 0x10000000 ;  /* 0x1000000000077882 */ /* 0x000fe20000000000 */
[----:B------:R-:W-:Y:S01]  /*4e90*/  @!UP0 UIADD3 UR18, UPT, UPT, UR26, 0x20, URZ ;  /* 0x000000201a128890 */ /* 0x000fe2000fffe0ff */
[----:B------:R-:W-:Y:S01]  /*4ea0*/  ISETP.NE.AND P0, PT, R14, 0x2, PT ;  /* 0x000000020e00780c */ /* 0x000fe20003f05270 */
[----:B------:R-:W-:Y:S01]  /*4eb0*/  @!UP0 UIADD3 UR16, UPT, UPT, UR21, 0x1200, URZ ;  /* 0x0000120015108890 */ /* 0x000fe2000fffe0ff */
[----:B------:R-:W-:Y:S01]  /*4ec0*/  @!P1 R2UR UR4, R0 ;  /* 0x00000000000492ca */ /* 0x000fe200000e0000 */
[----:B------:R-:W-:Y:S01]  /*4ed0*/  @!UP0 UIADD3 UR17, UPT, UPT, UR21, 0x38, URZ ;  /* 0x0000003815118890 */ /* 0x000fe2000fffe0ff */
[----:B------:R-:W-:Y:S01]  /*4ee0*/  SEL R0, RZ, 0x1, P0 ;  /* 0x00000001ff007807 */ /* 0x000fe20000000000 */
[----:B------:R-:W-:Y:S01]  /*4ef0*/  @!UP0 UIADD3 UR10, UPT, UPT, UR26, 0x60, URZ ;  /* 0x000000601a0a8890 */ /* 0x000fe2000fffe0ff */
[----:B------:R-:W-:Y:S01]  /*4f00*/  LOP3.LUT R15, R15, 0x1, RZ, 0x3c, !PT ;  /* 0x000000010f0f7812 */ /* 0x000fe200078e3cff */
[----:B------:R-:W-:Y:S01]  /*4f10*/  @!UP0 UIADD3 UR8, UPT, UPT, UR21, 0x1a00, URZ ;  /* 0x00001a0015088890 */ /* 0x000fe2000fffe0ff */
[----:B------:R-:W-:Y:S01]  /*4f20*/  IMAD.U32 R8, RZ, RZ, UR5 ;  /* 0x00000005ff087e24 */ /* 0x000fe2000f8e00ff */
[----:B------:R-:W-:Y:S01]  /*4f30*/  VOTEU.ALL UP0, P1 ;  /* 0x0000000000ff7886 */ /* 0x000fe20000800000 */
[----:B------:R-:W-:Y:S01]  /*4f40*/  UMOV UR19, UR27 ;  /* 0x0000001b00137c82 */ /* 0x000fe20008000000 */
[----:B------:R-:W-:Y:S01]  /*4f50*/  UMOV UR20, UR36 ;  /* 0x0000002400147c82 */ /* 0x000fe20008000000 */
[----:B------:R-:W-:Y:S01]  /*4f60*/  UMOV UR11, UR27 ;  /* 0x0000001b000b7c82 */ /* 0x000fe20008000000 */
[----:B------:R-:W-:Y:S01]  /*4f70*/  UMOV UR12, UR36 ;  /* 0x00000024000c7c82 */ /* 0x000fe20008000000 */
[----:B------:R-:W-:Y:S01]  /*4f80*/  UMOV UR9, UR17 ;  /* 0x0000001100097c82 */ /* 0x000fe20008000000 */
[----:B------:R-:W-:Y:S01]  /*4f90*/  IMAD.U32 R9, RZ, RZ, UR4 ;  /* 0x00000004ff097e24 */ /* 0x000fe2000f8e00ff */
[----:B------:R-:W-:Y:S01]  /*4fa0*/  @!P1 R2UR UR4, R8 ;  /* 0x00000000080492ca */ /* 0x000fe200000e0000 */
[----:B------:R-:W-:Y:S01]  /*4fb0*/  UMOV UR36, UR29 ;  /* 0x0000001d00247c82 */ /* 0x000fe20008000000 */
[----:B------:R-:W-:Y:S02]  /*4fc0*/  LOP3.LUT R13, R13, R0, RZ, 0x3c, !PT ;  /* 0x000000000d0d7212 */ /* 0x000fe400078e3cff */
[----:B------:R-:W-:Y:S02]  /*4fd0*/  @!P1 R2UR UR5, R9 ;  /* 0x00000000090592ca */ /* 0x000fe400000e0000 */
[----:B------:R-:W-:Y:S11]  /*4fe0*/  SEL R14, R14, RZ, P0 ;  /* 0x000000ff0e0e7207 */ /* 0x000ff60000000000 */
[----:B------:R2:W-:Y:S01]  /*4ff0*/  @!UP0 UTMALDG.3D [UR16], [UR4], desc[UR6] ;  /* 0x00000610040085b4 */ /* 0x0005e20008011000 */
[----:B------:R-:W-:Y:S05]  /*5000*/  VOTEU.ALL UP0, P1 ;  /* 0x0000000000ff7886 */ /* 0x000fea0000800000 */
[----:B------:R3:W-:Y:S01]  /*5010*/  @!UP0 UTMALDG.3D [UR8], [UR4], desc[UR6] ;  /* 0x00000608040085b4 */ /* 0x0007e20008011000 */
[----:B------:R3:W-:Y:S01]  /*5020*/  @!P1 SYNCS.ARRIVE.TRANS64.RED.A0TR RZ, [UR21+0x38], R7 ;  /* 0x00003807ffff99a7 */ /* 0x0007e20008300415 */
[----:B------:R-:W-:Y:S01]  /*5030*/  SYNCS.ARRIVE.TRANS64.RED.A1T0 RZ, [UR37], RZ ;  /* 0x000000ffffff79a7 */ /* 0x000fe20008100425 */
[----:B--2---:R-:W-:Y:S01]  /*5040*/  UIADD3 UR20, UPT, UPT, UR14, UR28, URZ ;  /* 0x0000001c0e147290 */ /* 0x004fe2000fffe0ff */
[----:B------:R-:W-:Y:S11]  /*5050*/  BRA.U UP1, `(.L_x_93) ;  /* 0xfffffff101f07547 */ /* 0x000ff6000b83ffff */
[----:B------:R-:W-:-:S04]  /*5060*/  SHF.L.U32 R3, R15, 0x1f, RZ ;  /* 0x0000001f0f037819 */ /* 0x000fc800000006ff */
[----:B------:R-:W2:Y:S02]  /*5070*/  SYNCS.PHASECHK.TRANS64.TRYWAIT P0, [UR21+0x40], R3 ;  /* 0x00004003ff0075a7 */ /* 0x000ea40008001115 */
[----:B--2---:R-:W-:Y:S05]  /*5080*/  @!P0 BRA `(.L_x_94) ;  /* 0x0000003400788947 */ /* 0x004fea0003800000 */
.L_x_157:
[----:B--2---:R-:W-:-:S07]  /*5090*/  MOV R0, UR21 ;  /* 0x0000001500007c02 */ /* 0x004fce0008000f00 */
.L_x_95:
[----:B--2---:R-:W-:-:S04]  /*50a0*/  SHF.L.U32 R3, R15, 0x1f, RZ ;  /* 0x0000001f0f037819 */ /* 0x004fc800000006ff */
[----:B------:R2:W4:Y:S03]  /*50b0*/  SYNCS.PHASECHK.TRANS64.TRYWAIT P0, [R0+URZ+0x48], R3 ;  /* 0x00004803000075a7 */ /* 0x00052600080011ff */
[----:B----4-:R-:W-:Y:S05]  /*50c0*/  @!P0 NANOSLEEP.SYNCS 0x989680 ;  /* 0x009896800000895d */ /* 0x010fea0003900000 */
[----:B------:R-:W4:Y:S02]  /*50d0*/  @!P0 SYNCS.PHASECHK.TRANS64 P0, [R0+URZ+0x48], R3 ;  /* 0x00004803000085a7 */ /* 0x000f2400080010ff */
[----:B-1-34-:R-:W-:Y:S05]  /*50e0*/  @P0 EXIT ;  /* 0x000000000000094d */ /* 0x01afea0003800000 */
[----:B------:R-:W-:Y:S05]  /*50f0*/  BRA `(.L_x_95) ;  /* 0xfffffffc00e87947 */ /* 0x000fea000383ffff */
.L_x_84:
[----:B------:R-:W-:-:S06]  /*5100*/  UISETP.GE.AND UP0, UPT, UR25, 0x4, UPT ;  /* 0x000000041900788c */ /* 0x000fcc000bf06270 */
[----:B------:R-:W-:-:S13]  /*5110*/  PLOP3.LUT P0, PT, PT, PT, UP0, 0x80, 0x8 ;  /* 0x000000000008781c */ /* 0x000fda0003f0f008 */
[----:B------:R-:W-:Y:S05]  /*5120*/  @!P0 EXIT ;  /* 0x000000000000894d */ /* 0x000fea0003800000 */
[----:B------:R-:W-:Y:S01]  /*5130*/  BAR.SYNC.DEFER_BLOCKING 0x6, 0xa0 ;  /* 0x0182800000007b1d */ /* 0x000fe20000010000 */
[----:B------:R-:W-:Y:S01]  /*5140*/  IMAD.SHL.U32 R4, R87, 0x200000, RZ ;  /* 0x0020000057047824 */ /* 0x000fe200078e00ff */
[----:B------:R-:W-:Y:S01]  /*5150*/  CS2R R94, SRZ ;  /* 0x00000000005e7805 */ /* 0x000fe2000001ff00 */
[C---:B------:R-:W-:Y:S01]  /*5160*/  IMAD.SHL.U32 R85, R97.reuse, 0x20, RZ ;  /* 0x0000002061557824 */ /* 0x040fe200078e00ff */
[----:B------:R-:W-:Y:S01]  /*5170*/  CS2R R92, SRZ ;  /* 0x00000000005c7805 */ /* 0x000fe2000001ff00 */
[C---:B------:R-:W-:Y:S01]  /*5180*/  IMAD.U32 R37, R97.reuse, 0x10000, RZ ;  /* 0x0001000061257824 */ /* 0x040fe200078e00ff */
[----:B------:R-:W-:Y:S02]  /*5190*/  UMOV UR44, 0x400 ;  /* 0x00000400002c7882 */ /* 0x000fe40000000000 */
[----:B------:R-:W1:Y:S01]  /*51a0*/  LDC.64 R82, c[0x0][0x8b0] ;  /* 0x00022c00ff527b82 */ /* 0x000e620000000a00 */
[----:B------:R-:W-:Y:S01]  /*51b0*/  ULEA UR44, UR46, UR44, 0x18 ;  /* 0x0000002c2e2c7291 */ /* 0x000fe2000f8ec0ff */
[----:B------:R-:W-:Y:S01]  /*51c0*/  IMAD.SHL.U32 R5, R97, 0x4, RZ ;  /* 0x0000000461057824 */ /* 0x000fe200078e00ff */
[----:B------:R-:W-:Y:S01]  /*51d0*/  LOP3.LUT R4, R4, 0x200000, RZ, 0xc0, !PT ;  /* 0x0020000004047812 */ /* 0x000fe200078ec0ff */
[----:B------:R-:W-:Y:S01]  /*51e0*/  IMAD.SHL.U32 R7, R87, 0x400, RZ ;  /* 0x0000040057077824 */ /* 0x000fe200078e00ff */
[C---:B------:R-:W-:Y:S01]  /*51f0*/  LOP3.LUT R6, R85.reuse, 0x80, RZ, 0xc0, !PT ;  /* 0x0000008055067812 */ /* 0x040fe200078ec0ff */
[----:B------:R-:W-:Y:S01]  /*5200*/  UIADD3 UR4, UPT, UPT, UR44, 0x2200, URZ ;  /* 0x000022002c047890 */ /* 0x000fe2000fffe0ff */
[C---:B------:R-:W-:Y:S01]  /*5210*/  LOP3.LUT R84, R85.reuse, 0xb60, RZ, 0xc0, !PT ;  /* 0x00000b6055547812 */ /* 0x040fe200078ec0ff */
[----:B------:R-:W2:Y:S01]  /*5220*/  LDC.64 R80, c[0x0][0x8a8] ;  /* 0x00022a00ff507b82 */ /* 0x000ea20000000a00 */
[----:B------:R-:W-:Y:S01]  /*5230*/  LOP3.LUT R37, R4, 0x400000, R37, 0xf8, !PT ;  /* 0x0040000004257812 */ /* 0x000fe200078ef825 */
[----:B------:R-:W-:Y:S01]  /*5240*/  IMAD.MOV.U32 R36, RZ, RZ, RZ ;  /* 0x000000ffff247224 */ /* 0x000fe200078e00ff */
[----:B------:R-:W-:Y:S01]  /*5250*/  LOP3.LUT R5, R6, 0x10, R5, 0xf8, !PT ;  /* 0x0000001006057812 */ /* 0x000fe200078ef805 */
[----:B------:R-:W-:Y:S01]  /*5260*/  IMAD.MOV.U32 R91, RZ, RZ, RZ ;  /* 0x000000ffff5b7224 */ /* 0x000fe200078e00ff */
[----:B------:R-:W-:Y:S01]  /*5270*/  LOP3.LUT R84, R84, 0x400, R7, 0xf8, !PT ;  /* 0x0000040054547812 */ /* 0x000fe200078ef807 */
[----:B------:R-:W-:Y:S01]  /*5280*/  IMAD.U32 R96, RZ, RZ, UR4 ;  /* 0x00000004ff607e24 */ /* 0x000fe2000f8e00ff */
[----:B------:R-:W-:Y:S01]  /*5290*/  LOP3.LUT P0, RZ, R85, 0x80, RZ, 0xc0, !PT ;  /* 0x0000008055ff7812 */ /* 0x000fe2000780c0ff */
[----:B------:R-:W3:Y:S01]  /*52a0*/  LDCU UR58, c[0x0][0x370] ;  /* 0x00006e00ff3a77ac */ /* 0x000ee20008000800 */
[----:B------:R-:W4:Y:S01]  /*52b0*/  LDS R0, [UR44+0x110] ;  /* 0x0001102cff007984 */ /* 0x000f220008000800 */
[----:B------:R-:W-:-:S02]  /*52c0*/  LOP3.LUT R84, R84, R5, RZ, 0xfc, !PT ;  /* 0x0000000554547212 */ /* 0x000fc400078efcff */
[----:B------:R-:W-:Y:S01]  /*52d0*/  P2R R4, PR, RZ, 0x1 ;  /* 0x00000001ff047803 */ /* 0x000fe20000000000 */
[----:B------:R-:W1:Y:S01]  /*52e0*/  LDCU UR43, c[0x0][0xb0c] ;  /* 0x00016180ff2b77ac */ /* 0x000e620008000800 */
[----:B------:R-:W-:Y:S01]  /*52f0*/  LOP3.LUT R97, R97, 0x60, RZ, 0xc0, !PT ;  /* 0x0000006061617812 */ /* 0x000fe200078ec0ff */
[----:B------:R-:W1:Y:S01]  /*5300*/  LDCU UR39, c[0x0][0xb30] ;  /* 0x00016600ff2777ac */ /* 0x000e620008000800 */
[----:B------:R-:W1:Y:S01]  /*5310*/  LDCU.64 UR56, c[0x0][0x888] ;  /* 0x00011100ff3877ac */ /* 0x000e620008000a00 */
[----:B------:R-:W1:Y:S01]  /*5320*/  LDCU.64 UR40, c[0x0][0xb28] ;  /* 0x00016500ff2877ac */ /* 0x000e620008000a00 */
[----:B------:R-:W1:Y:S01]  /*5330*/  LDCU.64 UR60, c[0x0][0x890] ;  /* 0x00011200ff3c77ac */ /* 0x000e620008000a00 */
[----:B------:R-:W1:Y:S01]  /*5340*/  LDCU.128 UR52, c[0x0][0xb10] ;  /* 0x00016200ff3477ac */ /* 0x000e620008000c00 */
[----:B------:R-:W1:Y:S01]  /*5350*/  LDCU UR47, c[0x0][0x374] ;  /* 0x00006e80ff2f77ac */ /* 0x000e620008000800 */
[----:B------:R-:W-:Y:S01]  /*5360*/  UIADD3 UR62, UPT, UPT, UR44, 0x200, URZ ;  /* 0x000002002c3e7890 */ /* 0x000fe2000fffe0ff */
[----:B-1234-:R-:W-:-:S11]  /*5370*/  IMAD.IADD R37, R0, 0x1, R37 ;  /* 0x0000000100257824 */ /* 0x01efd600078e0225 */
.L_x_121:
[C---:B------:R-:W-:Y:S02]  /*5380*/  LEA R3, R91.reuse, UR44, 0x3 ;  /* 0x0000002c5b037c11 */ /* 0x040fe4000f8e18ff */
[----:B------:R-:W-:Y:S02]  /*5390*/  SHF.L.U32 R0, R94, 0x1f, RZ ;  /* 0x0000001f5e007819 */ /* 0x000fe400000006ff */
[----:B------:R-:W-:Y:S02]  /*53a0*/  LEA R5, R91, UR44, 0x4 ;  /* 0x0000002c5b057c11 */ /* 0x000fe4000f8e20ff */
[----:B-1----:R-:W1:Y:S02]  /*53b0*/  SYNCS.PHASECHK.TRANS64.TRYWAIT P0, [R3+URZ+0x60], R0 ;  /* 0x00006000030075a7 */ /* 0x002e6400080011ff */
[----:B-1----:R-:W-:Y:S05]  /*53c0*/  @!P0 BRA `(.L_x_96) ;  /* 0x0000003000c08947 */ /* 0x002fea0003800000 */
.L_x_158:
        /* <DEDUP_REMOVED lines=11> */
[----:B------:R-:W-:Y:S01]  /*5480*/  PLOP3.LUT P0, PT, PT, PT, UP1, 0x80, 0x8 ;  /* 0x000000000008781c */ /* 0x000fe20003f0f018 */
[----:B------:R-:W-:Y:S11]  /*5490*/  UP2UR UR45, UPR, URZ, 0x2 ;  /* 0x00000002ff2d7883 */ /* 0x000ff60008000000 */
[----:B------:R-:W-:Y:S01]  /*54a0*/  @!UPT UIADD3 URZ, UPT, UPT, URZ, URZ, URZ ;  /* 0x000000fffffff290 */ /* 0x000fe2000fffe0ff */
[----:B-1----:R-:W-:Y:S02]  /*54b0*/  @P0 SHF.R.U32.HI R0, RZ, 0x10, R5 ;  /* 0x00000010ff000819 */ /* 0x002fe40000011605 */
        /* <DEDUP_REMOVED lines=12> */
[----:B------:R-:W2:Y:S01]  /*5580*/  LDCU UR12, c[0x0][0xb20] ;  /* 0x00016400ff0c77ac */ /* 0x000ea20008000800 */
[----:B------:R-:W-:Y:S02]  /*5590*/  UIMAD.WIDE.U32 UR4, UR47, UR55, URZ ;  /* 0x000000372f0472a5 */ /* 0x000fe4000f8e00ff */
[----:B------:R-:W-:Y:S02]  /*55a0*/  UIMAD.WIDE.U32 UR6, UR58, UR52, URZ ;  /* 0x000000343a0672a5 */ /* 0x000fe4000f8e00ff */
[----:B------:R-:W-:Y:S02]  /*55b0*/  UISETP.NE.AND UP0, UPT, UR54, 0x1, UPT ;  /* 0x000000013600788c */ /* 0x000fe4000bf05270 */
[----:B------:R-:W-:Y:S02]  /*55c0*/  UIMAD.WIDE.U32 UR8, UR37, UR55, URZ ;  /* 0x00000037250872a5 */ /* 0x000fe4000f8e00ff */
[----:B------:R-:W-:Y:S02]  /*55d0*/  UIMAD.WIDE.U32 UR10, UR38, UR52, URZ ;  /* 0x00000034260a72a5 */ /* 0x000fe4000f8e00ff */
[----:B------:R-:W-:Y:S02]  /*55e0*/  UISETP.NE.AND UP1, UPT, UR43, 0x1, UPT ;  /* 0x000000012b00788c */ /* 0x000fe4000bf25270 */
[----:B------:R-:W-:Y:S01]  /*55f0*/  UISETP.NE.AND UP2, UPT, UR42, 0x1, UPT ;  /* 0x000000012a00788c */ /* 0x000fe2000bf45270 */
[----:B------:R-:W-:Y:S02]  /*5600*/  UMOV UR4, UR5 ;  /* 0x0000000500047c82 */ /* 0x000fe40008000000 */
[----:B--2---:R-:W-:Y:S03]  /*5610*/  USHF.R.U32.HI UR5, URZ, UR12, UR4 ;  /* 0x0000000cff057299 */ /* 0x004fe60008011604 */
[----:B------:R-:W-:Y:S02]  /*5620*/  UMOV UR4, UR7 ;  /* 0x0000000700047c82 */ /* 0x000fe40008000000 */
[----:B------:R-:W-:Y:S02]  /*5630*/  USHF.R.U32.HI UR7, URZ, UR53, UR4 ;  /* 0x00000035ff077299 */ /* 0x000fe40008011604 */
[----:B------:R-:W-:Y:S02]  /*5640*/  USEL UR4, UR47, UR5, !UP0 ;  /* 0x000000052f047287 */ /* 0x000fe4000c000000 */
[----:B------:R-:W-:Y:S01]  /*5650*/  USEL UR7, UR58, UR7, !UP1 ;  /* 0x000000073a077287 */ /* 0x000fe2000c800000 */
[----:B------:R-:W-:Y:S01]  /*5660*/  UMOV UR5, UR9 ;  /* 0x0000000900057c82 */ /* 0x000fe20008000000 */
[----:B------:R-:W-:Y:S02]  /*5670*/  UIMAD.WIDE.U32 UR8, UR4, UR40, URZ ;  /* 0x00000028040872a5 */ /* 0x000fe4000f8e00ff */
[----:B------:R-:W-:Y:S03]  /*5680*/  USHF.R.U32.HI UR6, URZ, UR12, UR5 ;  /* 0x0000000cff067299 */ /* 0x000fe60008011605 */
[----:B------:R-:W-:Y:S01]  /*5690*/  UMOV UR5, UR11 ;  /* 0x0000000b00057c82 */ /* 0x000fe20008000000 */
[----:B------:R-:W-:Y:S02]  /*56a0*/  UIMAD.WIDE.U32 UR10, UR7, UR40, URZ ;  /* 0x00000028070a72a5 */ /* 0x000fe4000f8e00ff */
[----:B------:R-:W-:Y:S02]  /*56b0*/  USHF.R.U32.HI UR12, URZ, UR53, UR5 ;  /* 0x00000035ff0c7299 */ /* 0x000fe40008011605 */
[----:B------:R-:W-:Y:S01]  /*56c0*/  USEL UR6, UR37, UR6, !UP0 ;  /* 0x0000000625067287 */ /* 0x000fe2000c000000 */
[----:B------:R-:W-:Y:S02]  /*56d0*/  UMOV UR5, UR9 ;  /* 0x0000000900057c82 */ /* 0x000fe40008000000 */
[----:B------:R-:W-:Y:S01]  /*56e0*/  UMOV UR10, UR11 ;  /* 0x0000000b000a7c82 */ /* 0x000fe20008000000 */
[----:B------:R-:W-:Y:S02]  /*56f0*/  @UP2 USHF.R.U32.HI UR4, URZ, UR41, UR5 ;  /* 0x00000029ff042299 */ /* 0x000fe40008011605 */
[----:B------:R-:W-:Y:S02]  /*5700*/  @UP2 USHF.R.U32.HI UR7, URZ, UR41, UR10 ;  /* 0x00000029ff072299 */ /* 0x000fe4000801160a */
[----:B------:R-:W-:Y:S02]  /*5710*/  UIMAD UR4, UR42, UR4, URZ ;  /* 0x000000042a0472a4 */ /* 0x000fe4000f8e02ff */
[----:B------:R-:W-:Y:S02]  /*5720*/  UIMAD.WIDE.U32 UR10, UR6, UR40, URZ ;  /* 0x00000028060a72a5 */ /* 0x000fe4000f8e00ff */
[----:B------:R-:W-:Y:S02]  /*5730*/  USEL UR5, UR38, UR12, !UP1 ;  /* 0x0000000c26057287 */ /* 0x000fe4000c800000 */
[----:B------:R-:W-:Y:S02]  /*5740*/  UIMAD UR8, UR42, UR7, URZ ;  /* 0x000000072a0872a4 */ /* 0x000fe4000f8e02ff */
[----:B------:R-:W-:Y:S03]  /*5750*/  UISETP.GE.AND UP0, UPT, UR6, UR4, UPT ;  /* 0x000000040600728c */ /* 0x000fe6000bf06270 */
[----:B------:R-:W-:Y:S01]  /*5760*/  UMOV UR4, UR11 ;  /* 0x0000000b00047c82 */ /* 0x000fe20008000000 */
[----:B------:R-:W-:Y:S02]  /*5770*/  UISETP.GE.OR UP0, UPT, UR5, UR8, UP0 ;  /* 0x000000080500728c */ /* 0x000fe40008706670 */
[----:B------:R-:W-:Y:S02]  /*5780*/  USHF.R.U32.HI UR4, URZ, UR41, UR4 ;  /* 0x00000029ff047299 */ /* 0x000fe40008011604 */
[----:B------:R-:W-:Y:S02]  /*5790*/  UIMAD.WIDE.U32 UR8, UR5, UR40, URZ ;  /* 0x00000028050872a5 */ /* 0x000fe4000f8e00ff */
[----:B------:R-:W-:Y:S02]  /*57a0*/  USEL UR11, UR6, UR4, !UP2 ;  /* 0x00000004060b7287 */ /* 0x000fe4000d000000 */
[----:B------:R-:W-:Y:S02]  /*57b0*/  UIADD3 UR8, UPT, UPT, -UR5, URZ, URZ ;  /* 0x000000ff05087290 */ /* 0x000fe4000fffe1ff */
[----:B------:R-:W-:Y:S01]  /*57c0*/  UIADD3 UR10, UPT, UPT, -UR11, URZ, URZ ;  /* 0x000000ff0b0a7290 */ /* 0x000fe2000fffe1ff */
[----:B------:R-:W-:Y:S01]  /*57d0*/  @!UP0 UMOV UR4, UR9 ;  /* 0x0000000900048c82 */ /* 0x000fe20008000000 */
[----:B------:R-:W-:Y:S02]  /*57e0*/  UIADD3 UR9, UPT, UPT, -UR6, URZ, URZ ;  /* 0x000000ff06097290 */ /* 0x000fe4000fffe1ff */
[----:B------:R-:W-:Y:S02]  /*57f0*/  @!UP0 USHF.R.U32.HI UR4, URZ, UR41, UR4 ;  /* 0x00000029ff048299 */ /* 0x000fe40008011604 */
[----:B------:R-:W-:Y:S02]  /*5800*/  UIMAD UR10, UR42, UR10, UR6 ;  /* 0x0000000a2a0a72a4 */ /* 0x000fe4000f8e0206 */
[----:B------:R-:W-:Y:S04]  /*5810*/  @!UP0 USEL UR4, UR5, UR4, !UP2 ;  /* 0x0000000405048287 */ /* 0x000fe8000d000000 */
[----:B------:R-:W-:Y:S02]  /*5820*/  @!UP0 UIMAD UR10, UR7, UR10, UR4 ;  /* 0x0000000a070a82a4 */ /* 0x000fe4000f8e0204 */
[----:B------:R-:W-:Y:S02]  /*5830*/  @!UP0 UIADD3 UR11, UPT, UPT, UR11, -UR4, URZ ;  /* 0x800000040b0b8290 */ /* 0x000fe4000fffe0ff */
[----:B------:R-:W-:Y:S02]  /*5840*/  UIMAD UR7, UR43, UR8, UR38 ;  /* 0x000000082b0772a4 */ /* 0x000fe4000f8e0226 */
[----:B------:R-:W-:Y:S02]  /*5850*/  @!UP0 UIMAD UR6, UR11, UR42, UR5 ;  /* 0x0000002a0b0682a4 */ /* 0x000fe4000f8e0205 */
[----:B------:R-:W-:Y:S01]  /*5860*/  UIMAD UR4, UR54, UR9, UR37 ;  /* 0x00000009360472a4 */ /* 0x000fe2000f8e0225 */
[----:B------:R-:W-:Y:S02]  /*5870*/  @!UP0 UMOV UR5, UR10 ;  /* 0x0000000a00058c82 */ /* 0x000fe40008000000 */
[----:B------:R-:W-:Y:S02]  /*5880*/  UIMAD UR38, UR5, UR43, UR7 ;  /* 0x0000002b052672a4 */ /* 0x000fe4000f8e0207 */
[----:B------:R-:W-:Y:S11]  /*5890*/  UIMAD UR37, UR6, UR54, UR4 ;  /* 0x00000036062572a4 */ /* 0x000ff6000f8e0204 */
[----:B------:R-:W-:Y:S01]  /*58a0*/  @!UPT UIADD3 URZ, UPT, UPT, URZ, URZ, URZ ;  /* 0x000000fffffff290 */ /* 0x000fe2000fffe0ff */
.L_x_97:
[----:B------:R-:W-:Y:S01]  /*58b0*/  UISETP.NE.AND UP0, UPT, UR39, 0x1, UPT ;  /* 0x000000012700788c */ /* 0x000fe2000bf05270 */
[----:B------:R-:W-:Y:S01]  /*58c0*/  IADD3 R91, PT, PT, R91, 0x1, RZ ;  /* 0x000000015b5b7810 */ /* 0x000fe20007ffe0ff */
[----:B------:R-:W-:Y:S02]  /*58d0*/  USHF.L.U32 UR50, UR20, 0x6, URZ ;  /* 0x0000000614327899 */ /* 0x000fe400080006ff */
[----:B------:R-:W-:Y:S07]  /*58e0*/  USHF.L.U32 UR49, UR24, 0x7, URZ ;  /* 0x0000000718317899 */ /* 0x000fee00080006ff */
[----:B------:R-:W2:Y:S01]  /*58f0*/  @!UP0 LDCU.128 UR12, c[0x0][0xb10] ;  /* 0x00016200ff0c87ac */ /* 0x000ea20008000c00 */
[----:B------:R-:W3:Y:S01]  /*5900*/  @!UP0 LDCU UR5, c[0x0][0xb0c] ;  /* 0x00016180ff0587ac */ /* 0x000ee20008000800 */
[----:B------:R-:W4:Y:S01]  /*5910*/  @!UP0 LDCU UR10, c[0x0][0xb20] ;  /* 0x00016400ff0a87ac */ /* 0x000f220008000800 */
[----:B--2---:R-:W-:Y:S02]  /*5920*/  UIMAD.WIDE.U32 UR8, UR38, UR12, URZ ;  /* 0x0000000c260872a5 */ /* 0x004fe4000f8e00ff */
[----:B------:R-:W-:Y:S02]  /*5930*/  UIMAD.WIDE.U32 UR6, UR37, UR15, URZ ;  /* 0x0000000f250672a5 */ /* 0x000fe4000f8e00ff */
[----:B------:R-:W-:Y:S03]  /*5940*/  @!UP0 UISETP.NE.AND UP1, UPT, UR14, 0x1, UPT ;  /* 0x000000010e00888c */ /* 0x000fe6000bf25270 */
[----:B------:R-:W-:Y:S01]  /*5950*/  @!UP0 UMOV UR4, UR9 ;  /* 0x0000000900048c82 */ /* 0x000fe20008000000 */
[----:B---3--:R-:W-:Y:S02]  /*5960*/  @!UP0 UISETP.NE.AND UP2, UPT, UR5, 0x1, UPT ;  /* 0x000000010500888c */ /* 0x008fe4000bf45270 */
[----:B------:R-:W-:Y:S01]  /*5970*/  @!UP0 USHF.R.U32.HI UR4, URZ, UR13, UR4 ;  /* 0x0000000dff048299 */ /* 0x000fe20008011604 */
[----:B------:R-:W-:Y:S02]  /*5980*/  @!UP0 UMOV UR6, UR7 ;  /* 0x0000000700068c82 */ /* 0x000fe40008000000 */
[----:B----4-:R-:W-:Y:S02]  /*5990*/  @!UP0 USHF.R.U32.HI UR6, URZ, UR10, UR6 ;  /* 0x0000000aff068299 */ /* 0x010fe40008011606 */
[----:B------:R-:W-:Y:S02]  /*59a0*/  @!UP0 USEL UR7, UR38, UR4, !UP2 ;  /* 0x0000000426078287 */ /* 0x000fe4000d000000 */
[----:B------:R-:W-:Y:S04]  /*59b0*/  @!UP0 USEL UR6, UR37, UR6, !UP1 ;  /* 0x0000000625068287 */ /* 0x000fe8000c800000 */
[----:B------:R-:W-:Y:S02]  /*59c0*/  @!UP0 UIADD3 UR4, UPT, UPT, -UR7, UR6, URZ ;  /* 0x0000000607048290 */ /* 0x000fe4000fffe1ff */
[----:B------:R-:W-:Y:S02]  /*59d0*/  @!UP0 UIADD3 UR6, UPT, UPT, UR7, -UR6, URZ ;  /* 0x8000000607068290 */ /* 0x000fe4000fffe0ff */
[----:B------:R-:W-:Y:S02]  /*59e0*/  @!UP0 UIMAD UR38, UR4, UR5, UR38 ;  /* 0x00000005042682a4 */ /* 0x000fe4000f8e0226 */
[----:B------:R-:W-:Y:S02]  /*59f0*/  @!UP0 UIMAD UR37, UR6, UR14, UR37 ;  /* 0x0000000e062582a4 */ /* 0x000fe4000f8e0225 */
[----:B------:R-:W-:Y:S09]  /*5a00*/  ULOP3.LUT UP0, URZ, UR62, 0x90, URZ, 0xc0, !UPT ;  /* 0x000000903eff7892 */ /* 0x000ff2000f80c0ff */
[----:B------:R-:W-:Y:S05]  /*5a10*/  BRA.U !UP0, `(.L_x_98) ;  /* 0x0000000108407547 */ /* 0x000fea000b800000 */
[----:B------:R-:W2:Y:S01]  /*5a20*/  LDCU.64 UR8, c[0x4][0x80] ;  /* 0x01001000ff0877ac */ /* 0x000ea20008000a00 */
[----:B------:R-:W-:Y:S01]  /*5a30*/  MOV R3, 0x0 ;  /* 0x0000000000037802 */ /* 0x000fe20000000f00 */
[----:B------:R-:W-:Y:S02]  /*5a40*/  HFMA2 R12, -RZ, RZ, 0, 5.9604644775390625e-08 ;  /* 0x00000001ff0c7431 */ /* 0x000fe400000001ff */
[----:B------:R-:W-:Y:S02]  /*5a50*/  IMAD.MOV.U32 R8, RZ, RZ, 0x70 ;  /* 0x00000070ff087424 */ /* 0x000fe400078e00ff */
[----:B------:R-:W-:Y:S01]  /*5a60*/  IMAD.MOV.U32 R13, RZ, RZ, RZ ;  /* 0x000000ffff0d7224 */ /* 0x000fe200078e00ff */
[----:B------:R-:W3:Y:S01]  /*5a70*/  LDCU.64 UR6, c[0x4][0x88] ;  /* 0x01001100ff0677ac */ /* 0x000ee20008000a00 */
[----:B------:R-:W4:Y:S01]  /*5a80*/  LDC.64 R2, c[0x4][R3] ;  /* 0x0100000003027b82 */ /* 0x000f220000000a00 */
[----:B------:R-:W1:Y:S01]  /*5a90*/  LDCU.64 UR4, c[0x4][0x8] ;  /* 0x01000100ff0477ac */ /* 0x000e620008000a00 */
[----:B--2---:R-:W-:Y:S01]  /*5aa0*/  MOV R5, UR9 ;  /* 0x0000000900057c02 */ /* 0x004fe20008000f00 */
[----:B------:R-:W-:Y:S01]  /*5ab0*/  IMAD.U32 R4, RZ, RZ, UR8 ;  /* 0x00000008ff047e24 */ /* 0x000fe2000f8e00ff */
[----:B---3--:R-:W-:Y:S01]  /*5ac0*/  MOV R7, UR7 ;  /* 0x0000000700077c02 */ /* 0x008fe20008000f00 */
[----:B------:R-:W-:Y:S01]  /*5ad0*/  IMAD.U32 R6, RZ, RZ, UR6 ;  /* 0x00000006ff067e24 */ /* 0x000fe2000f8e00ff */
[----:B-1----:R-:W-:Y:S01]  /*5ae0*/  MOV R11, UR5 ;  /* 0x00000005000b7c02 */ /* 0x002fe20008000f00 */
[----:B------:R-:W-:Y:S02]  /*5af0*/  IMAD.U32 R10, RZ, RZ, UR4 ;  /* 0x00000004ff0a7e24 */ /* 0x000fe4000f8e00ff */
[----:B------:R-:W-:Y:S07]  /*5b00*/  LEPC R20, `(.L_x_98) ;  /* 0x000000001014794e */ /* 0x000fee0000000000 */
[----:B----45:R-:W-:Y:S05]  /*5b10*/  CALL.ABS.NOINC R2 ;  /* 0x0000000002007343 */ /* 0x030fea0003c00000 */
.L_x_98:
[----:B------:R-:W-:Y:S01]  /*5b20*/  LOP3.LUT P0, RZ, R96, 0x90, RZ, 0xc0, !PT ;  /* 0x0000009060ff7812 */ /* 0x000fe2000780c0ff */
[----:B------:R-:W-:Y:S11]  /*5b30*/  BSSY.RECONVERGENT B6, `(.L_x_99) ;  /* 0x0000013000067945 */ /* 0x000ff60003800200 */
[----:B------:R-:W-:Y:S01]  /*5b40*/  @!UPT UIADD3 URZ, UPT, UPT, URZ, URZ, URZ ;  /* 0x000000fffffff290 */ /* 0x000fe2000fffe0ff */
[----:B------:R-:W-:Y:S05]  /*5b50*/  @!P0 BRA `(.L_x_100) ;  /* 0x0000000000408947 */ /* 0x000fea0003800000 */
        /* <DEDUP_REMOVED lines=16> */
.L_x_100:
[----:B------:R-:W-:Y:S05]  /*5c60*/  BSYNC.RECONVERGENT B6 ;  /* 0x0000000000067941 */ /* 0x000fea0003800200 */
.L_x_99:
[----:B------:R-:W-:Y:S01]  /*5c70*/  R2UR UR4, R89 ;  /* 0x00000000590472ca */ /* 0x000fe200000e0000 */
[----:B------:R-:W-:Y:S01]  /*5c80*/  UISETP.NE.U32.AND UP0, UPT, UR60, URZ, UPT ;  /* 0x000000ff3c00728c */ /* 0x000fe2000bf05070 */
[----:B------:R-:W-:Y:S02]  /*5c90*/  ISETP.NE.U32.AND P4, PT, R82, RZ, PT ;  /* 0x000000ff5200720c */ /* 0x000fe40003f85070 */
[----:B------:R-:W-:Y:S01]  /*5ca0*/  ISETP.NE.U32.AND P2, PT, RZ, UR56, PT ;  /* 0x00000038ff007c0c */ /* 0x000fe2000bf45070 */
[----:B------:R-:W-:Y:S01]  /*5cb0*/  UISETP.NE.AND.EX UP1, UPT, UR61, URZ, UPT, UP0 ;  /* 0x000000ff3d00728c */ /* 0x000fe2000bf25300 */
[----:B------:R-:W-:Y:S01]  /*5cc0*/  ISETP.NE.AND.EX P4, PT, R83, RZ, PT, P4 ;  /* 0x000000ff5300720c */ /* 0x000fe20003f85340 */
[----:B------:R-:W-:Y:S01]  /*5cd0*/  UPLOP3.LUT UP0, UPT, UPT, UPT, UPT, 0x40, 0x4 ;  /* 0x000000000004789c */ /* 0x000fe20003f0e870 */
[----:B------:R-:W-:Y:S05]  /*5ce0*/  ISETP.NE.AND.EX P2, PT, RZ, UR57, PT, P2 ;  /* 0x00000039ff007c0c */ /* 0x000fea000bf45320 */
[----:B------:R-:W-:Y:S06]  /*5cf0*/  UISETP.NE.AND UP2, UPT, UR4, URZ, UPT ;  /* 0x000000ff0400728c */ /* 0x000fec000bf45270 */
[----:B------:R-:W-:Y:S05]  /*5d00*/  PLOP3.LUT P1, PT, PT, PT, UP2, 0x80, 0x8 ;  /* 0x000000000008781c */ /* 0x000fea0003f2f028 */
[----:B------:R-:W-:Y:S06]  /*5d10*/  @UP2 UPLOP3.LUT UP0, UPT, UPT, UPT, UP1, 0x80, 0x8 ;  /* 0x000000000008289c */ /* 0x000fec0003f0f010 */
[----:B------:R-:W-:Y:S01]  /*5d20*/  PLOP3.LUT P0, PT, PT, PT, UP0, 0x80, 0x8 ;  /* 0x000000000008781c */ /* 0x000fe20003f0f008 */
[----:B------:R-:W-:Y:S01]  /*5d30*/  @!UPT UIADD3 URZ, UPT, UPT, URZ, URZ, URZ ;  /* 0x000000fffffff290 */ /* 0x000fe2000fffe0ff */
[----:B------:R-:W-:Y:S11]  /*5d40*/  BRA.U !UP1, `(.L_x_101) ;  /* 0x00000001093c7547 */ /* 0x000ff6000b800000 */
[----:B------:R-:W-:Y:S01]  /*5d50*/  UISETP.NE.U32.AND UP0, UPT, UR56, URZ, UPT ;  /* 0x000000ff3800728c */ /* 0x000fe2000bf05070 */
[----:B-1----:R-:W-:Y:S01]  /*5d60*/  HFMA2 R0, -RZ, RZ, 0, 5.9604644775390625e-08 ;  /* 0x00000001ff007431 */ /* 0x002fe200000001ff */
[----:B------:R-:W1:Y:S01]  /*5d70*/  LDCU.64 UR8, c[0x0][0x358] ;  /* 0x00006b00ff0877ac */ /* 0x000e620008000a00 */
[----:B------:R-:W-:Y:S01]  /*5d80*/  IMAD.MOV.U32 R86, RZ, RZ, 0x1 ;  /* 0x00000001ff567424 */ /* 0x000fe200078e00ff */
[----:B------:R-:W-:Y:S06]  /*5d90*/  UISETP.NE.AND.EX UP0, UPT, UR57, URZ, UPT, UP0 ;  /* 0x000000ff3900728c */ /* 0x000fec000bf05300 */
[----:B------:R-:W-:Y:S05]  /*5da0*/  PLOP3.LUT P3, PT, PT, PT, UP0, 0x80, 0x8 ;  /* 0x000000000008781c */ /* 0x000fea0003f6f008 */
[----:B------:R-:W2:Y:S01]  /*5db0*/  @UP0 LDCU.64 UR4, c[0x0][0x888] ;  /* 0x00011100ff0407ac */ /* 0x000ea20008000a00 */
[----:B------:R-:W-:Y:S07]  /*5dc0*/  @UP0 UIMAD UR6, UR36, UR60, URZ ;  /* 0x0000003c240602a4 */ /* 0x000fee000f8e02ff */
[----:B------:R-:W-:Y:S01]  /*5dd0*/  @!P3 PRMT R86, R0, 0x7610, R86 ;  /* 0x000076100056b816 */ /* 0x000fe20000000056 */
[----:B--2---:R-:W-:Y:S06]  /*5de0*/  @UP0 UIMAD.WIDE UR4, UR6, 0x4, UR4 ;  /* 0x00000004060408a5 */ /* 0x004fec000f8e0204 */
[----:B------:R-:W-:Y:S01]  /*5df0*/  IMAD.U32 R2, RZ, RZ, UR4 ;  /* 0x00000004ff027e24 */ /* 0x000fe2000f8e00ff */
[----:B------:R-:W-:Y:S04]  /*5e00*/  MOV R3, UR5 ;  /* 0x0000000500037c02 */ /* 0x000fe80008000f00 */
[----:B------:R-:W2:Y:S01]  /*5e10*/  @!UP0 LDCU UR4, c[0x0][0x880] ;  /* 0x00011000ff0487ac */ /* 0x000ea20008000800 */
[----:B-1---5:R3:W5:Y:S02]  /*5e20*/  @P3 LDG.E R41, desc[UR8][R2.64] ;  /* 0x0000000802293981 */ /* 0x022764000c1e1900 */
[----:B--23--:R-:W-:Y:S02]  /*5e30*/  @!P3 IMAD.U32 R41, RZ, RZ, UR4 ;  /* 0x00000004ff29be24 */ /* 0x00cfe4000f8e00ff */
.L_x_101:
[----:B------:R-:W-:Y:S05]  /*5e40*/  @!P4 BRA `(.L_x_102) ;  /* 0x000000000024c947 */ /* 0x000fea0003800000 */
[----:B------:R-:W-:Y:S01]  /*5e50*/  ISETP.NE.U32.AND P3, PT, R80, RZ, PT ;  /* 0x000000ff5000720c */ /* 0x000fe20003f65070 */
[----:B------:R-:W2:Y:S03]  /*5e60*/  LDCU.64 UR4, c[0x0][0x358] ;  /* 0x00006b00ff0477ac */ /* 0x000ea60008000a00 */
[----:B------:R-:W-:Y:S11]  /*5e70*/  ISETP.NE.AND.EX P3, PT, R81, RZ, PT, P3 ;  /* 0x000000ff5100720c */ /* 0x000ff60003f65330 */
[----:B------:R-:W-:Y:S02]  /*5e80*/  @!UPT UIADD3 URZ, UPT, UPT, URZ, URZ, URZ ;  /* 0x000000fffffff290 */ /* 0x000fe4000fffe0ff */
[----:B------:R-:W3:Y:S01]  /*5e90*/  @P3 LDC.64 R2, c[0x0][0x8a8] ;  /* 0x00022a00ff023b82 */ /* 0x000ee20000000a00 */
[----:B-1----:R-:W-:Y:S04]  /*5ea0*/  @P3 IMAD R0, R82, UR36, RZ ;  /* 0x0000002452003c24 */ /* 0x002fe8000f8e02ff */
[----:B---3--:R-:W-:Y:S05]  /*5eb0*/  @P3 IMAD.WIDE R2, R0, 0x4, R2 ;  /* 0x0000000400023825 */ /* 0x008fea00078e0202 */
[----:B--2--5:R2:W5:Y:S02]  /*5ec0*/  @P3 LDG.E R38, desc[UR4][R2.64] ;  /* 0x0000000402263981 */ /* 0x024564000c1e1900 */
[----:B--2---:R-:W3:Y:S02]  /*5ed0*/  @!P3 LDC R38, c[0x0][0x8a0] ;  /* 0x00022800ff26bb82 */ /* 0x004ee40000000800 */
.L_x_102:
[----:B-----5:R-:W-:Y:S01]  /*5ee0*/  FSETP.NEU.AND P4, PT, R41, RZ, PT ;  /* 0x000000ff2900720b */ /* 0x020fe20003f8d000 */
[----:B------:R-:W-:Y:S01]  /*5ef0*/  BSSY B1, `(.L_x_103) ;  /* 0x0000041000017945 */ /* 0x000fe20003800000 */
[----:B------:R-:W-:Y:S01]  /*5f00*/  SEL R7, RZ, 0xffffffff, P2 ;  /* 0xffffffffff077807 */ /* 0x000fe20001000000 */
[----:B------:R-:W-:Y:S01]  /*5f10*/  IMAD.MOV.U32 R71, RZ, RZ, 0x1 ;  /* 0x00000001ff477424 */ /* 0x000fe200078e00ff */
[----:B------:R-:W-:Y:S01]  /*5f20*/  LOP3.LUT P3, RZ, R86, 0xff, RZ, 0xc0, !PT ;  /* 0x000000ff56ff7812 */ /* 0x000fe2000786c0ff */
[C---:B------:R-:W-:Y:S01]  /*5f30*/  IMAD R39, R36.reuse, 0x40, R37 ;  /* 0x0000004024277824 */ /* 0x040fe200078e0225 */
[----:B-1----:R-:W-:Y:S02]  /*5f40*/  @P1 SEL R0, RZ, 0xffffffff, P4 ;  /* 0xffffffffff001807 */ /* 0x002fe40002000000 */
[----:B------:R-:W-:Y:S02]  /*5f50*/  CS2R R78, SRZ ;  /* 0x00000000004e7805 */ /* 0x000fe4000001ff00 */
[----:B------:R-:W-:Y:S02]  /*5f60*/  LEA R3, R93, UR44, 0x3 ;  /* 0x0000002c5d037c11 */ /* 0x000fe4000f8e18ff */
[----:B------:R-:W-:Y:S02]  /*5f70*/  CS2R R76, SRZ ;  /* 0x00000000004c7805 */ /* 0x000fe4000001ff00 */
[----:B------:R-:W-:Y:S02]  /*5f80*/  @P0 SEL R0, R7, R0, !P3 ;  /* 0x0000000007000207 */ /* 0x000fe40005800000 */
[----:B------:R-:W-:Y:S02]  /*5f90*/  CS2R R74, SRZ ;  /* 0x00000000004a7805 */ /* 0x000fe4000001ff00 */
[----:B------:R-:W-:Y:S02]  /*5fa0*/  LEA R90, R36, UR44, 0x3 ;  /* 0x0000002c245a7c11 */ /* 0x000fe4000f8e18ff */
[----:B------:R-:W-:Y:S02]  /*5fb0*/  CS2R R72, SRZ ;  /* 0x0000000000487805 */ /* 0x000fe4000001ff00 */
[----:B------:R-:W-:Y:S02]  /*5fc0*/  @P1 LOP3.LUT R0, R0, 0x1, RZ, 0xc0, !PT ;  /* 0x0000000100001812 */ /* 0x000fe400078ec0ff */
[----:B------:R-:W-:Y:S02]  /*5fd0*/  SHF.L.U32 R5, R95, 0x1f, RZ ;  /* 0x0000001f5f057819 */ /* 0x000fe400000006ff */
[----:B------:R-:W-:Y:S02]  /*5fe0*/  ISETP.NE.U32.OR P6, PT, R0, 0x1, !P1 ;  /* 0x000000010000780c */ /* 0x000fe40004fc5470 */
[----:B------:R-:W-:Y:S02]  /*5ff0*/  PLOP3.LUT P2, PT, PT, PT, UP1, 0x80, 0x8 ;  /* 0x000000000008781c */ /* 0x000fe40003f4f018 */
[----:B------:R-:W-:Y:S02]  /*6000*/  SEL R0, RZ, 0xffffffff, P4 ;  /* 0xffffffffff007807 */ /* 0x000fe40002000000 */
[----:B------:R-:W-:Y:S07]  /*6010*/  P2R R98, PR, RZ, 0x40 ;  /* 0x00000040ff627803 */ /* 0x000fee0000000000 */
[----:B------:R-:W-:Y:S02]  /*6020*/  @P6 SHF.L.U32 R2, R92, 0x1f, RZ ;  /* 0x0000001f5c026819 */ /* 0x000fe400000006ff */
[----:B------:R-:W-:Y:S02]  /*6030*/  @P2 SEL R0, R7, R0, !P3 ;  /* 0x0000000007002207 */ /* 0x000fe40005800000 */
[----:B------:R-:W1:Y:S02]  /*6040*/  @P6 SYNCS.PHASECHK.TRANS64.TRYWAIT P1, [R3+URZ+0x30], R2 ;  /* 0x00003002030065a7 */ /* 0x000e6400080211ff */
[----:B------:R-:W-:Y:S04]  /*6050*/  LOP3.LUT R0, R0, 0x1, RZ, 0xc0, !PT ;  /* 0x0000000100007812 */ /* 0x000fe800078ec0ff */
[----:B------:R-:W-:Y:S04]  /*6060*/  ISETP.NE.U32.AND P5, PT, R0, 0x1, PT ;  /* 0x000000010000780c */ /* 0x000fe80003fa5070 */
[----:B------:R-:W-:Y:S01]  /*6070*/  P2R R99, PR, RZ, 0x20 ;  /* 0x00000020ff637803 */ /* 0x000fe20000000000 */
[----:B------:R2:W4:Y:S01]  /*6080*/  SYNCS.PHASECHK.TRANS64.TRYWAIT P0, [R90+URZ+0x80], R5 ;  /* 0x000080055a0075a7 */ /* 0x00052200080011ff */
[----:B-1----:R-:W-:Y:S01]  /*6090*/  @P6 SEL R71, RZ, 0x1, !P1 ;  /* 0x00000001ff476807 */ /* 0x002fe20004800000 */
[----:B--2---:R-:W-:Y:S06]  /*60a0*/  @!P6 BRA `(.L_x_104) ;  /* 0x000000000094e947 */ /* 0x004fec0003800000 */
[----:B------:R-:W-:Y:S01]  /*60b0*/  @P5 IMAD R4, R93, 0x1000, R84 ;  /* 0x000010005d045824 */ /* 0x000fe200078e0254 */
[----:B------:R-:W-:Y:S01]  /*60c0*/  LOP3.LUT P6, RZ, R85, 0x80, RZ, 0xc0, !PT ;  /* 0x0000008055ff7812 */ /* 0x000fe200078cc0ff */
[----:B------:R-:W-:Y:S01]  /*60d0*/  BSSY B0, `(.L_x_105) ;  /* 0x0000010000007945 */ /* 0x000fe20003800000 */
[----:B------:R-:W-:Y:S01]  /*60e0*/  ISETP.NE.AND P2, PT, R71, RZ, PT ;  /* 0x000000ff4700720c */ /* 0x000fe20003f45270 */
[----:B------:R-:W-:Y:S01]  /*60f0*/  @P5 VIADD R2, R4, UR44 ;  /* 0x0000002c04025c36 */ /* 0x000fe20008000000 */
[----:B------:R-:W-:Y:S02]  /*6100*/  PLOP3.LUT P1, PT, PT, PT, PT, 0x8, 0x80 ;  /* 0x000000000080781c */ /* 0x000fe40003f2e170 */
[----:B------:R-:W-:Y:S02]  /*6110*/  CS2R R74, SRZ ;  /* 0x00000000004a7805 */ /* 0x000fe4000001ff00 */
[----:B------:R-:W-:Y:S01]  /*6120*/  @P5 PLOP3.LUT P1, PT, P6, PT, PT, 0x80, 0x8 ;  /* 0x000000000008581c */ /* 0x000fe2000372f070 */
[C---:B------:R-:W-:Y:S01]  /*6130*/  @P5 VIADD R0, R2.reuse, 0x200 ;  /* 0x0000020002005836 */ /* 0x040fe20000000000 */
[----:B------:R-:W-:Y:S01]  /*6140*/  CS2R R72, SRZ ;  /* 0x0000000000487805 */ /* 0x000fe2000001ff00 */
[----:B------:R-:W-:Y:S01]  /*6150*/  @P5 VIADD R2, R2, 0x210 ;  /* 0x0000021002025836 */ /* 0x000fe20000000000 */
[----:B------:R-:W-:Y:S02]  /*6160*/  CS2R R78, SRZ ;  /* 0x00000000004e7805 */ /* 0x000fe4000001ff00 */
[----:B------:R-:W-:Y:S07]  /*6170*/  CS2R R76, SRZ ;  /* 0x00000000004c7805 */ /* 0x000fee000001ff00 */
[----:B------:R-:W-:Y:S01]  /*6180*/  @P1 VIADD R2, R0, 0xfffffff0 ;  /* 0xfffffff000021836 */ /* 0x000fe20000000000 */
[----:B------:R-:W-:Y:S06]  /*6190*/  @P2 BRA `(.L_x_106) ;  /* 0x00000000000c2947 */ /* 0x000fec0003800000 */
[----:B------:R-:W-:Y:S04]  /*61a0*/  SHF.L.U32 R0, R92, 0x1f, RZ ;  /* 0x0000001f5c007819 */ /* 0x000fe800000006ff */
[----:B------:R-:W1:Y:S02]  /*61b0*/  SYNCS.PHASECHK.TRANS64.TRYWAIT P1, [R3+URZ+0x30], R0 ;  /* 0x00003000030075a7 */ /* 0x000e6400080211ff */
[----:B-1----:R-:W-:Y:S05]  /*61c0*/  @!P1 BRA `(.L_x_107) ;  /* 0x0000002400549947 */ /* 0x002fea0003800000 */
.L_x_106:
[----:B------:R-:W-:Y:S05]  /*61d0*/  BSYNC B0 ;  /* 0x0000000000007941 */ /* 0x000fea0003800000 */
.L_x_105:
[----:B------:R-:W-:Y:S01]  /*61e0*/  ISETP.NE.AND P1, PT, R99, RZ, PT ;  /* 0x000000ff6300720c */ /* 0x000fe20003f25270 */
[----:B-1----:R-:W-:Y:S02]  /*61f0*/  VIADD R3, R3, 0x40 ;  /* 0x0000004003037836 */ /* 0x002fe40000000000 */
[----:B------:R-:W-:Y:S02]  /*6200*/  IMAD.U32 R0, RZ, RZ, UR46 ;  /* 0x0000002eff007e24 */ /* 0x000fe4000f8e00ff */
[----:B------:R-:W-:Y:S03]  /*6210*/  VIADD R93, R93, 0x1 ;  /* 0x000000015d5d7836 */ /* 0x000fe60000000000 */
[----:B------:R-:W-:Y:S05]  /*6220*/  PRMT R0, R0, 0x654, R3 ;  /* 0x0000065400007816 */ /* 0x000fea0000000003 */
[----:B------:R1:W2:Y:S04]  /*6230*/  @P1 LDS.128 R72, [R4+UR44+0x200] ;  /* 0x0002002c04481984 */ /* 0x0002a80008000c00 */
[----:B------:R1:W1:Y:S01]  /*6240*/  @P1 LDS.128 R76, [R2] ;  /* 0x00000000024c1984 */ /* 0x0002620000000c00 */
[C---:B------:R-:W-:Y:S01]  /*6250*/  ISETP.NE.AND P1, PT, R93.reuse, 0x2, PT ;  /* 0x000000025d00780c */ /* 0x040fe20003f25270 */
[----:B------:R-:W-:Y:S01]  /*6260*/  @!PT LDS RZ, [RZ] ;  /* 0x00000000fffff984 */ /* 0x000fe20000000800 */
[----:B------:R-:W-:Y:S01]  /*6270*/  @!PT LDS RZ, [RZ] ;  /* 0x00000000fffff984 */ /* 0x000fe20000000800 */
[----:B------:R-:W-:Y:S01]  /*6280*/  @!PT LDS RZ, [RZ] ;  /* 0x00000000fffff984 */ /* 0x000fe20000000800 */
[----:B------:R-:W-:Y:S01]  /*6290*/  @!PT LDS RZ, [RZ] ;  /* 0x00000000fffff984 */ /* 0x000fe20000000800 */
[----:B------:R5:W-:Y:S06]  /*62a0*/  MEMBAR.ALL.CTA ;  /* 0x0000000000007992 */ /* 0x000bec0000008000 */
[----:B-----5:R-:W5:Y:S01]  /*62b0*/  FENCE.VIEW.ASYNC.S ;  /* 0x00000000000073c6 */ /* 0x020f620000000000 */
[----:B------:R-:W-:Y:S02]  /*62c0*/  SEL R3, RZ, 0x1, P1 ;  /* 0x00000001ff037807 */ /* 0x000fe40000800000 */
[----:B------:R-:W-:Y:S02]  /*62d0*/  SEL R93, R93, RZ, P1 ;  /* 0x000000ff5d5d7207 */ /* 0x000fe40000800000 */
[----:B------:R-:W-:Y:S01]  /*62e0*/  LOP3.LUT R92, R92, R3, RZ, 0x3c, !PT ;  /* 0x000000035c5c7212 */ /* 0x000fe200078e3cff */
[----:B-----5:R1:W-:Y:S06]  /*62f0*/  SYNCS.ARRIVE.TRANS64.RED.A1T0 RZ, [R0+URZ], RZ ;  /* 0x000000ff00ff79a7 */ /* 0x0203ec00081004ff */
.L_x_104:
[----:B------:R-:W-:Y:S05]  /*6300*/  BSYNC B1 ;  /* 0x0000000000017941 */ /* 0x000fea0003800000 */
.L_x_103:
[----:B-1----:R-:W-:Y:S04]  /*6310*/  SHF.R.U32.HI R0, RZ, 0x15, R39 ;  /* 0x00000015ff007819 */ /* 0x002fe80000011627 */
[----:B------:R-:W-:Y:S01]  /*6320*/  LOP3.LUT P1, RZ, R0, 0x3, R87, 0x48, !PT ;  /* 0x0000000300ff7812 */ /* 0x000fe20007824857 */
[----:B------:R-:W-:Y:S01]  /*6330*/  @!UPT UIADD3 URZ, UPT, UPT, URZ, URZ, URZ ;  /* 0x000000fffffff290 */ /* 0x000fe2000fffe0ff */
[----:B----4-:R-:W-:Y:S11]  /*6340*/  @P0 BRA `(.L_x_108) ;  /* 0x0000000000080947 */ /* 0x010ff60003800000 */
[----:B------:R-:W1:Y:S02]  /*6350*/  SYNCS.PHASECHK.TRANS64.TRYWAIT P0, [R90+URZ+0x80], R5 ;  /* 0x000080055a0075a7 */ /* 0x000e6400080011ff */
[----:B-1----:R-:W-:Y:S05]  /*6360*/  @!P0 BRA `(.L_x_109) ;  /* 0x0000002400008947 */ /* 0x002fea0003800000 */
.L_x_108:
[----:B------:R-:W-:Y:S05]  /*6370*/  @!P1 BRA `(.L_x_110) ;  /* 0x0000000000409947 */ /* 0x000fea0003800000 */
[----:B------:R-:W1:Y:S01]  /*6380*/  LDCU.64 UR8, c[0x4][0x70] ;  /* 0x01000e00ff0877ac */ /* 0x000e620008000a00 */
[----:B------:R-:W-:Y:S01]  /*6390*/  MOV R3, 0x0 ;  /* 0x0000000000037802 */ /* 0x000fe20000000f00 */
[----:B------:R-:W-:Y:S02]  /*63a0*/  HFMA2 R12, -RZ, RZ, 0, 5.9604644775390625e-08 ;  /* 0x00000001ff0c7431 */ /* 0x000fe400000001ff */
[----:B------:R-:W-:Y:S02]  /*63b0*/  IMAD.MOV.U32 R8, RZ, RZ, 0x192 ;  /* 0x00000192ff087424 */ /* 0x000fe400078e00ff */
[----:B------:R-:W-:Y:S01]  /*63c0*/  IMAD.MOV.U32 R13, RZ, RZ, RZ ;  /* 0x000000ffff0d7224 */ /* 0x000fe200078e00ff */
[----:B------:R-:W4:Y:S01]  /*63d0*/  LDCU.64 UR6, c[0x4][0x78] ;  /* 0x01000f00ff0677ac */ /* 0x000f220008000a00 */
[----:B------:R-:W2:Y:S01]  /*63e0*/  LDC.64 R2, c[0x4][R3] ;  /* 0x0100000003027b82 */ /* 0x000ea20000000a00 */
[----:B------:R-:W5:Y:S01]  /*63f0*/  LDCU.64 UR4, c[0x4][0x10] ;  /* 0x01000200ff0477ac */ /* 0x000f620008000a00 */
[----:B-1----:R-:W-:Y:S01]  /*6400*/  MOV R5, UR9 ;  /* 0x0000000900057c02 */ /* 0x002fe20008000f00 */
[----:B------:R-:W-:Y:S01]  /*6410*/  IMAD.U32 R4, RZ, RZ, UR8 ;  /* 0x00000008ff047e24 */ /* 0x000fe2000f8e00ff */
[----:B----4-:R-:W-:Y:S01]  /*6420*/  MOV R7, UR7 ;  /* 0x0000000700077c02 */ /* 0x010fe20008000f00 */
[----:B------:R-:W-:Y:S01]  /*6430*/  IMAD.U32 R6, RZ, RZ, UR6 ;  /* 0x00000006ff067e24 */ /* 0x000fe2000f8e00ff */
[----:B-----5:R-:W-:Y:S01]  /*6440*/  MOV R11, UR5 ;  /* 0x00000005000b7c02 */ /* 0x020fe20008000f00 */
[----:B------:R-:W-:Y:S02]  /*6450*/  IMAD.U32 R10, RZ, RZ, UR4 ;  /* 0x00000004ff0a7e24 */ /* 0x000fe4000f8e00ff */
[----:B------:R-:W-:Y:S07]  /*6460*/  LEPC R20, `(.L_x_110) ;  /* 0x000000001014794e */ /* 0x000fee0000000000 */
[----:B--23--:R-:W-:Y:S05]  /*6470*/  CALL.ABS.NOINC R2 ;  /* 0x0000000002007343 */ /* 0x00cfea0003c00000 */
.L_x_110:
[-C--:B--2---:R-:W-:Y:S01]  /*6480*/  F2FP.F16.E4M3.UNPACK_B R42, R72.reuse ;  /* 0x00000048ff2a723e */ /* 0x084fe200020006ff */
[----:B------:R-:W-:Y:S05]  /*6490*/  WARPSYNC.ALL ;  /* 0x0000000000007948 */ /* 0x000fea0003800000 */
[----:B------:R-:W-:Y:S01]  /*64a0*/  R2UR UR4, R39 ;  /* 0x00000000270472ca */ /* 0x000fe200000e0000 */
[--C-:B------:R-:W-:Y:S01]  /*64b0*/  HADD2.F32 R40, -RZ, R42.reuse.H0_H0 ;  /* 0x2000002aff287230 */ /* 0x100fe20000004100 */
[----:B------:R-:W-:Y:S01]  /*64c0*/  F2FP.F16.E4M3.UNPACK_B R43, R72.H1 ;  /* 0x00000048ff2b723e */ /* 0x000fe200030006ff */
[----:B------:R-:W-:Y:S01]  /*64d0*/  HADD2.F32 R42, -RZ, R42.H1_H1 ;  /* 0x3000002aff2a7230 */ /* 0x000fe20000004100 */
[-C--:B------:R-:W-:Y:S01]  /*64e0*/  F2FP.F16.E4M3.UNPACK_B R45, R73.reuse ;  /* 0x00000049ff2d723e */ /* 0x080fe200020006ff */
[----:B------:R-:W-:Y:S01]  /*64f0*/  BSSY.RECONVERGENT B0, `(.L_x_111) ;  /* 0x000009f000007945 */ /* 0x000fe20003800200 */
[----:B------:R-:W-:Y:S01]  /*6500*/  F2FP.F16.E4M3.UNPACK_B R47, R73.H1 ;  /* 0x00000049ff2f723e */ /* 0x000fe200030006ff */
[--C-:B------:R-:W-:Y:S01]  /*6510*/  HADD2.F32 R44, -RZ, R43.reuse.H0_H0 ;  /* 0x2000002bff2c7230 */ /* 0x100fe20000004100 */
[-C--:B------:R-:W-:Y:S01]  /*6520*/  F2FP.F16.E4M3.UNPACK_B R49, R74.reuse ;  /* 0x0000004aff31723e */ /* 0x080fe200020006ff */
[----:B------:R-:W-:Y:S01]  /*6530*/  HADD2.F32 R46, -RZ, R43.H1_H1 ;  /* 0x3000002bff2e7230 */ /* 0x000fe20000004100 */
[----:B------:R-:W-:Y:S01]  /*6540*/  F2FP.F16.E4M3.UNPACK_B R51, R74.H1 ;  /* 0x0000004aff33723e */ /* 0x000fe200030006ff */
[--C-:B------:R-:W-:Y:S01]  /*6550*/  HADD2.F32 R43, -RZ, R45.reuse.H0_H0 ;  /* 0x2000002dff2b7230 */ /* 0x100fe20000004100 */
[-C--:B------:R-:W-:Y:S01]  /*6560*/  F2FP.F16.E4M3.UNPACK_B R53, R75.reuse ;  /* 0x0000004bff35723e */ /* 0x080fe200020006ff */
[----:B-1----:R-:W3:Y:S01]  /*6570*/  LDTM.x32 R4, tmem[UR4] ;  /* 0x00000004000479ee */ /* 0x002ee200082c0000 */
[----:B------:R-:W-:Y:S01]  /*6580*/  F2FP.F16.E4M3.UNPACK_B R55, R75.H1 ;  /* 0x0000004bff37723e */ /* 0x000fe200030006ff */
[----:B------:R-:W-:Y:S01]  /*6590*/  HADD2.F32 R48, -RZ, R45.H1_H1 ;  /* 0x3000002dff307230 */ /* 0x000fe20000004100 */
[-C--:B------:R-:W-:Y:S01]  /*65a0*/  F2FP.F16.E4M3.UNPACK_B R57, R76.reuse ;  /* 0x0000004cff39723e */ /* 0x080fe200020006ff */
[----:B------:R-:W-:Y:S01]  /*65b0*/  HADD2.F32 R52, -RZ, R49.H1_H1 ;  /* 0x30000031ff347230 */ /* 0x000fe20000004100 */
[----:B------:R-:W-:Y:S01]  /*65c0*/  IADD3 R109, PT, PT, R84, UR44, RZ ;  /* 0x0000002c546d7c10 */ /* 0x000fe2000fffe0ff */
[----:B------:R-:W-:Y:S01]  /*65d0*/  HADD2.F32 R56, -RZ, R53.H1_H1 ;  /* 0x30000035ff387230 */ /* 0x000fe20000004100 */
[----:B------:R-:W-:Y:S01]  /*65e0*/  ISETP.NE.AND P6, PT, R98, RZ, PT ;  /* 0x000000ff6200720c */ /* 0x000fe20003fc5270 */
[----:B------:R-:W-:Y:S01]  /*65f0*/  HADD2.F32 R60, -RZ, R57.H1_H1 ;  /* 0x30000039ff3c7230 */ /* 0x000fe20000004100 */
[----:B------:R-:W-:Y:S01]  /*6600*/  MOV R98, 0x10 ;  /* 0x0000001000627802 */ /* 0x000fe20000000f00 */
[--C-:B------:R-:W-:Y:S01]  /*6610*/  HADD2.F32 R45, -RZ, R47.reuse.H0_H0 ;  /* 0x2000002fff2d7230 */ /* 0x100fe20000004100 */
[----:B------:R-:W-:Y:S01]  /*6620*/  LOP3.LUT P5, RZ, R85, 0x80, RZ, 0xc0, !PT ;  /* 0x0000008055ff7812 */ /* 0x000fe200078ac0ff */
[----:B------:R-:W-:Y:S01]  /*6630*/  HADD2.F32 R50, -RZ, R47.H1_H1 ;  /* 0x3000002fff327230 */ /* 0x000fe20000004100 */
[----:B------:R-:W-:Y:S01]  /*6640*/  F2FP.F16.E4M3.UNPACK_B R59, R76.H1 ;  /* 0x0000004cff3b723e */ /* 0x000fe200030006ff */
[----:B------:R-:W-:Y:S01]  /*6650*/  HADD2.F32 R47, -RZ, R49.H0_H0 ;  /* 0x20000031ff2f7230 */ /* 0x000fe20000004100 */
[----:B------:R-:W-:Y:S01]  /*6660*/  SEL R108, R98, 0xfffffff0, !P5 ;  /* 0xfffffff0626c7807 */ /* 0x000fe20006800000 */
[--C-:B------:R-:W-:Y:S01]  /*6670*/  HADD2.F32 R49, -RZ, R51.reuse.H0_H0 ;  /* 0x20000033ff317230 */ /* 0x100fe20000004100 */
[-C--:B------:R-:W-:Y:S01]  /*6680*/  F2FP.F16.E4M3.UNPACK_B R61, R77.reuse ;  /* 0x0000004dff3d723e */ /* 0x080fe200020006ff */
[----:B------:R-:W-:Y:S01]  /*6690*/  HADD2.F32 R54, -RZ, R51.H1_H1 ;  /* 0x30000033ff367230 */ /* 0x000fe20000004100 */
[----:B------:R-:W-:Y:S01]  /*66a0*/  IADD3 R98, PT, PT, R109, R108, RZ ;  /* 0x0000006c6d627210 */ /* 0x000fe20007ffe0ff */
[----:B------:R-:W-:Y:S01]  /*66b0*/  HADD2.F32 R51, -RZ, R53.H0_H0 ;  /* 0x20000035ff337230 */ /* 0x000fe20000004100 */
[----:B------:R-:W-:Y:S01]  /*66c0*/  F2FP.F16.E4M3.UNPACK_B R63, R77.H1 ;  /* 0x0000004dff3f723e */ /* 0x000fe200030006ff */
[----:B------:R-:W-:Y:S01]  /*66d0*/  HADD2.F32 R64, -RZ, R61.H1_H1 ;  /* 0x3000003dff407230 */ /* 0x000fe20000004100 */
[----:B------:R-:W-:Y:S01]  /*66e0*/  F2FP.F16.E4M3.UNPACK_B R65, R78 ;  /* 0x0000004eff41723e */ /* 0x000fe200020006ff */
[C---:B---3--:R-:W-:Y:S01]  /*66f0*/  FMUL R0, R38.reuse, R4 ;  /* 0x0000000426007220 */ /* 0x048fe20000400000 */
[C---:B------:R-:W-:Y:S01]  /*6700*/  FMUL R2, R38.reuse, R5 ;  /* 0x0000000526027220 */ /* 0x040fe20000400000 */
[C---:B------:R-:W-:Y:S01]  /*6710*/  FMUL R4, R38.reuse, R8 ;  /* 0x0000000826047220 */ /* 0x040fe20000400000 */
[C---:B------:R-:W-:Y:S01]  /*6720*/  FMUL R5, R38.reuse, R9 ;  /* 0x0000000926057220 */ /* 0x040fe20000400000 */
[C---:B------:R-:W-:Y:S01]  /*6730*/  FFMA R0, R41.reuse, R40, R0 ;  /* 0x0000002829007223 */ /* 0x040fe20000000000 */
[C---:B------:R-:W-:Y:S01]  /*6740*/  FFMA R2, R41.reuse, R42, R2 ;  /* 0x0000002a29027223 */ /* 0x040fe20000000002 */
[C---:B------:R-:W-:Y:S01]  /*6750*/  FMUL R8, R38.reuse, R12 ;  /* 0x0000000c26087220 */ /* 0x040fe20000400000 */
[C---:B------:R-:W-:Y:S01]  /*6760*/  FMUL R9, R38.reuse, R13 ;  /* 0x0000000d26097220 */ /* 0x040fe20000400000 */
[C---:B------:R-:W-:Y:S01]  /*6770*/  FMUL R12, R38.reuse, R16 ;  /* 0x00000010260c7220 */ /* 0x040fe20000400000 */
[C---:B------:R-:W-:Y:S01]  /*6780*/  FMUL R13, R38.reuse, R17 ;  /* 0x00000011260d7220 */ /* 0x040fe20000400000 */
[C---:B------:R-:W-:Y:S01]  /*6790*/  FMUL R16, R38.reuse, R20 ;  /* 0x0000001426107220 */ /* 0x040fe20000400000 */
[C---:B------:R-:W-:Y:S01]  /*67a0*/  FMUL R17, R38.reuse, R21 ;  /* 0x0000001526117220 */ /* 0x040fe20000400000 */
[C---:B------:R-:W-:Y:S01]  /*67b0*/  FMUL R20, R38.reuse, R24 ;  /* 0x0000001826147220 */ /* 0x040fe20000400000 */
[C---:B------:R-:W-:Y:S01]  /*67c0*/  FMUL R21, R38.reuse, R25 ;  /* 0x0000001926157220 */ /* 0x040fe20000400000 */
[----:B------:R-:W-:Y:S02]  /*67d0*/  HADD2.F32 R68, -RZ, R65.H1_H1 ;  /* 0x30000041ff447230 */ /* 0x000fe40000004100 */
[C---:B------:R-:W-:Y:S01]  /*67e0*/  FMUL R24, R38.reuse, R28 ;  /* 0x0000001c26187220 */ /* 0x040fe20000400000 */
[C---:B------:R-:W-:Y:S01]  /*67f0*/  FMUL R25, R38.reuse, R29 ;  /* 0x0000001d26197220 */ /* 0x040fe20000400000 */
[C---:B------:R-:W-:Y:S01]  /*6800*/  FMUL R28, R38.reuse, R32 ;  /* 0x00000020261c7220 */ /* 0x040fe20000400000 */
[C---:B------:R-:W-:Y:S01]  /*6810*/  FMUL R29, R38.reuse, R33 ;  /* 0x00000021261d7220 */ /* 0x040fe20000400000 */
[C---:B------:R-:W-:Y:S01]  /*6820*/  FMUL R3, R38.reuse, R6 ;  /* 0x0000000626037220 */ /* 0x040fe20000400000 */
[C---:B------:R-:W-:Y:S01]  /*6830*/  FMUL R7, R38.reuse, R7 ;  /* 0x0000000726077220 */ /* 0x040fe20000400000 */
[C---:B------:R-:W-:Y:S01]  /*6840*/  FMUL R6, R38.reuse, R10 ;  /* 0x0000000a26067220 */ /* 0x040fe20000400000 */
[----:B------:R-:W-:Y:S01]  /*6850*/  F2FP.F16.E4M3.UNPACK_B R67, R78.H1 ;  /* 0x0000004eff43723e */ /* 0x000fe200030006ff */
[C---:B------:R-:W-:Y:S01]  /*6860*/  FFMA R3, R41.reuse, R44, R3 ;  /* 0x0000002c29037223 */ /* 0x040fe20000000003 */
[C---:B------:R-:W-:Y:S01]  /*6870*/  FFMA R7, R41.reuse, R46, R7 ;  /* 0x0000002e29077223 */ /* 0x040fe20000000007 */
[----:B------:R-:W-:Y:S01]  /*6880*/  F2FP.F16.E4M3.UNPACK_B R40, R79 ;  /* 0x0000004fff28723e */ /* 0x000fe200020006ff */
[C---:B------:R-:W-:Y:S01]  /*6890*/  FFMA R4, R41.reuse, R43, R4 ;  /* 0x0000002b29047223 */ /* 0x040fe20000000004 */
[C---:B------:R-:W-:Y:S01]  /*68a0*/  FFMA R5, R41.reuse, R48, R5 ;  /* 0x0000003029057223 */ /* 0x040fe20000000005 */
[----:B------:R-:W-:Y:S01]  /*68b0*/  F2FP.F16.E4M3.UNPACK_B R42, R79.H1 ;  /* 0x0000004fff2a723e */ /* 0x000fe200030006ff */
[----:B------:R-:W-:Y:S01]  /*68c0*/  FFMA R6, R41, R45, R6 ;  /* 0x0000002d29067223 */ /* 0x000fe20000000006 */
[----:B------:R-:W-:Y:S01]  /*68d0*/  F2FP.SATFINITE.E4M3.F32.PACK_AB_MERGE_C R101, R7, R3, RZ ;  /* 0x000000030765723e */ /* 0x000fe200048070ff */
[C---:B------:R-:W-:Y:S01]  /*68e0*/  FMUL R11, R38.reuse, R11 ;  /* 0x0000000b260b7220 */ /* 0x040fe20000400000 */
[C---:B------:R-:W-:Y:S01]  /*68f0*/  FMUL R10, R38.reuse, R14 ;  /* 0x0000000e260a7220 */ /* 0x040fe20000400000 */
[----:B------:R-:W-:Y:S01]  /*6900*/  FMUL R15, R38, R15 ;  /* 0x0000000f260f7220 */ /* 0x000fe20000400000 */
[----:B------:R-:W-:Y:S01]  /*6910*/  F2FP.SATFINITE.E4M3.F32.PACK_AB_MERGE_C R100, R2, R0, R101 ;  /* 0x000000000264723e */ /* 0x000fe20004807065 */
[C---:B------:R-:W-:Y:S01]  /*6920*/  FFMA R11, R41.reuse, R50, R11 ;  /* 0x00000032290b7223 */ /* 0x040fe2000000000b */
[----:B------:R-:W-:Y:S01]  /*6930*/  FFMA R8, R41, R47, R8 ;  /* 0x0000002f29087223 */ /* 0x000fe20000000008 */
[----:B------:R-:W-:Y:S01]  /*6940*/  ISETP.NE.AND P0, PT, R97, RZ, PT ;  /* 0x000000ff6100720c */ /* 0x000fe20003f05270 */
[----:B------:R-:W-:Y:S01]  /*6950*/  FFMA R9, R41, R52, R9 ;  /* 0x0000003429097223 */ /* 0x000fe20000000009 */
[--C-:B------:R-:W-:Y:S01]  /*6960*/  HADD2.F32 R53, -RZ, R55.reuse.H0_H0 ;  /* 0x20000037ff357230 */ /* 0x100fe20000004100 */
[----:B------:R-:W-:Y:S01]  /*6970*/  F2FP.SATFINITE.E4M3.F32.PACK_AB_MERGE_C R101, R11, R6, RZ ;  /* 0x000000060b65723e */ /* 0x000fe200048070ff */
[C---:B------:R-:W-:Y:S01]  /*6980*/  FFMA R10, R41.reuse, R49, R10 ;  /* 0x00000031290a7223 */ /* 0x040fe2000000000a */
[C---:B------:R-:W-:Y:S01]  /*6990*/  FFMA R15, R41.reuse, R54, R15 ;  /* 0x00000036290f7223 */ /* 0x040fe2000000000f */
[----:B------:R-:W-:Y:S01]  /*69a0*/  FFMA R12, R41, R51, R12 ;  /* 0x00000033290c7223 */ /* 0x000fe2000000000c */
[----:B------:R-:W-:Y:S01]  /*69b0*/  F2FP.SATFINITE.E4M3.F32.PACK_AB_MERGE_C R101, R5, R4, R101 ;  /* 0x000000040565723e */ /* 0x000fe20004807065 */
[----:B------:R-:W-:Y:S01]  /*69c0*/  FFMA R13, R41, R56, R13 ;  /* 0x00000038290d7223 */ /* 0x000fe2000000000d */
[----:B------:R-:W-:Y:S01]  /*69d0*/  HADD2.F32 R58, -RZ, R55.H1_H1 ;  /* 0x30000037ff3a7230 */ /* 0x000fe20000004100 */
[----:B------:R-:W-:Y:S01]  /*69e0*/  F2FP.SATFINITE.E4M3.F32.PACK_AB_MERGE_C R102, R15, R10, RZ ;  /* 0x0000000a0f66723e */ /* 0x000fe200048070ff */
[----:B------:R-:W-:Y:S02]  /*69f0*/  HADD2.F32 R55, -RZ, R57.H0_H0 ;  /* 0x20000039ff377230 */ /* 0x000fe40000004100 */
[C---:B------:R-:W-:Y:S01]  /*6a00*/  FMUL R14, R38.reuse, R18 ;  /* 0x00000012260e7220 */ /* 0x040fe20000400000 */
[C---:B------:R-:W-:Y:S01]  /*6a10*/  FMUL R19, R38.reuse, R19 ;  /* 0x0000001326137220 */ /* 0x040fe20000400000 */
[--C-:B------:R-:W-:Y:S02]  /*6a20*/  HADD2.F32 R57, -RZ, R59.reuse.H0_H0 ;  /* 0x2000003bff397230 */ /* 0x100fe40000004100 */
[C---:B------:R-:W-:Y:S01]  /*6a30*/  FMUL R18, R38.reuse, R22 ;  /* 0x0000001626127220 */ /* 0x040fe20000400000 */
[C---:B------:R-:W-:Y:S01]  /*6a40*/  FFMA R14, R41.reuse, R53, R14 ;  /* 0x00000035290e7223 */ /* 0x040fe2000000000e */
[----:B------:R-:W-:Y:S02]  /*6a50*/  HADD2.F32 R62, -RZ, R59.H1_H1 ;  /* 0x3000003bff3e7230 */ /* 0x000fe40000004100 */
[C---:B------:R-:W-:Y:S01]  /*6a60*/  FFMA R19, R41.reuse, R58, R19 ;  /* 0x0000003a29137223 */ /* 0x040fe20000000013 */
[----:B------:R-:W-:Y:S02]  /*6a70*/  HADD2.F32 R59, -RZ, R61.H0_H0 ;  /* 0x2000003dff3b7230 */ /* 0x000fe40000004100 */
[C---:B------:R-:W-:Y:S01]  /*6a80*/  FMUL R23, R38.reuse, R23 ;  /* 0x0000001726177220 */ /* 0x040fe20000400000 */
[C---:B------:R-:W-:Y:S01]  /*6a90*/  FFMA R16, R41.reuse, R55, R16 ;  /* 0x0000003729107223 */ /* 0x040fe20000000010 */
[C---:B------:R-:W-:Y:S01]  /*6aa0*/  FFMA R17, R41.reuse, R60, R17 ;  /* 0x0000003c29117223 */ /* 0x040fe20000000011 */
[--C-:B------:R-:W-:Y:S02]  /*6ab0*/  HADD2.F32 R61, -RZ, R63.reuse.H0_H0 ;  /* 0x2000003fff3d7230 */ /* 0x100fe40000004100 */
[C---:B------:R-:W-:Y:S01]  /*6ac0*/  FFMA R18, R41.reuse, R57, R18 ;  /* 0x0000003929127223 */ /* 0x040fe20000000012 */
[----:B------:R-:W-:Y:S02]  /*6ad0*/  HADD2.F32 R66, -RZ, R63.H1_H1 ;  /* 0x3000003fff427230 */ /* 0x000fe40000004100 */
[C---:B------:R-:W-:Y:S01]  /*6ae0*/  FMUL R22, R38.reuse, R26 ;  /* 0x0000001a26167220 */ /* 0x040fe20000400000 */
[----:B------:R-:W-:Y:S02]  /*6af0*/  HADD2.F32 R63, -RZ, R65.H0_H0 ;  /* 0x20000041ff3f7230 */ /* 0x000fe40000004100 */
[C---:B------:R-:W-:Y:S01]  /*6b00*/  FFMA R23, R41.reuse, R62, R23 ;  /* 0x0000003e29177223 */ /* 0x040fe20000000017 */
[C---:B------:R-:W-:Y:S01]  /*6b10*/  FMUL R27, R38.reuse, R27 ;  /* 0x0000001b261b7220 */ /* 0x040fe20000400000 */
[C---:B------:R-:W-:Y:S01]  /*6b20*/  FFMA R20, R41.reuse, R59, R20 ;  /* 0x0000003b29147223 */ /* 0x040fe20000000014 */
[C---:B------:R-:W-:Y:S01]  /*6b30*/  FFMA R21, R41.reuse, R64, R21 ;  /* 0x0000004029157223 */ /* 0x040fe20000000015 */
[--C-:B------:R-:W-:Y:S02]  /*6b40*/  HADD2.F32 R65, -RZ, R67.reuse.H0_H0 ;  /* 0x20000043ff417230 */ /* 0x100fe40000004100 */
[C---:B------:R-:W-:Y:S01]  /*6b50*/  FFMA R22, R41.reuse, R61, R22 ;  /* 0x0000003d29167223 */ /* 0x040fe20000000016 */
[----:B------:R-:W-:Y:S02]  /*6b60*/  HADD2.F32 R70, -RZ, R67.H1_H1 ;  /* 0x30000043ff467230 */ /* 0x000fe40000004100 */
[C---:B------:R-:W-:Y:S01]  /*6b70*/  FMUL R26, R38.reuse, R30 ;  /* 0x0000001e261a7220 */ /* 0x040fe20000400000 */
[--C-:B------:R-:W-:Y:S02]  /*6b80*/  HADD2.F32 R67, -RZ, R40.reuse.H0_H0 ;  /* 0x20000028ff437230 */ /* 0x100fe40000004100 */
[C---:B------:R-:W-:Y:S01]  /*6b90*/  FFMA R27, R41.reuse, R66, R27 ;  /* 0x00000042291b7223 */ /* 0x040fe2000000001b */
[C---:B------:R-:W-:Y:S01]  /*6ba0*/  FMUL R31, R38.reuse, R31 ;  /* 0x0000001f261f7220 */ /* 0x040fe20000400000 */
[C---:B------:R-:W-:Y:S01]  /*6bb0*/  FFMA R24, R41.reuse, R63, R24 ;  /* 0x0000003f29187223 */ /* 0x040fe20000000018 */
[----:B------:R-:W-:Y:S02]  /*6bc0*/  HADD2.F32 R40, -RZ, R40.H1_H1 ;  /* 0x30000028ff287230 */ /* 0x000fe40000004100 */
[C---:B------:R-:W-:Y:S01]  /*6bd0*/  FFMA R25, R41.reuse, R68, R25 ;  /* 0x0000004429197223 */ /* 0x040fe20000000019 */
[--C-:B------:R-:W-:Y:S02]  /*6be0*/  HADD2.F32 R69, -RZ, R42.reuse.H0_H0 ;  /* 0x2000002aff457230 */ /* 0x100fe40000004100 */
[C---:B------:R-:W-:Y:S01]  /*6bf0*/  FFMA R26, R41.reuse, R65, R26 ;  /* 0x00000041291a7223 */ /* 0x040fe2000000001a */
[----:B------:R-:W-:Y:S02]  /*6c00*/  HADD2.F32 R42, -RZ, R42.H1_H1 ;  /* 0x3000002aff2a7230 */ /* 0x000fe40000004100 */
[C---:B------:R-:W-:Y:S01]  /*6c10*/  FMUL R30, R38.reuse, R34 ;  /* 0x00000022261e7220 */ /* 0x040fe20000400000 */
[----:B------:R-:W-:Y:S01]  /*6c20*/  FFMA R31, R41, R70, R31 ;  /* 0x00000046291f7223 */ /* 0x000fe2000000001f */
[----:B------:R-:W-:Y:S01]  /*6c30*/  FMUL R35, R38, R35 ;  /* 0x0000002326237220 */ /* 0x000fe20000400000 */
[----:B------:R-:W-:Y:S01]  /*6c40*/  F2FP.SATFINITE.E4M3.F32.PACK_AB_MERGE_C R103, R19, R14, RZ ;  /* 0x0000000e1367723e */ /* 0x000fe200048070ff */
[C---:B------:R-:W-:Y:S01]  /*6c50*/  FFMA R28, R41.reuse, R67, R28 ;  /* 0x00000043291c7223 */ /* 0x040fe2000000001c */
[C---:B------:R-:W-:Y:S01]  /*6c60*/  FFMA R29, R41.reuse, R40, R29 ;  /* 0x00000028291d7223 */ /* 0x040fe2000000001d */
[C---:B------:R-:W-:Y:S01]  /*6c70*/  FFMA R30, R41.reuse, R69, R30 ;  /* 0x00000045291e7223 */ /* 0x040fe2000000001e */
[----:B------:R-:W-:Y:S01]  /*6c80*/  FFMA R35, R41, R42, R35 ;  /* 0x0000002a29237223 */ /* 0x000fe20000000023 */
[----:B------:R-:W-:Y:S02]  /*6c90*/  F2FP.SATFINITE.E4M3.F32.PACK_AB_MERGE_C R102, R9, R8, R102 ;  /* 0x000000080966723e */ /* 0x000fe40004807066 */
[----:B------:R-:W-:Y:S02]  /*6ca0*/  F2FP.SATFINITE.E4M3.F32.PACK_AB_MERGE_C R103, R13, R12, R103 ;  /* 0x0000000c0d67723e */ /* 0x000fe40004807067 */
[----:B------:R-:W-:Y:S02]  /*6cb0*/  F2FP.SATFINITE.E4M3.F32.PACK_AB_MERGE_C R104, R23, R18, RZ ;  /* 0x000000121768723e */ /* 0x000fe400048070ff */
[----:B------:R-:W-:Y:S01]  /*6cc0*/  F2FP.SATFINITE.E4M3.F32.PACK_AB_MERGE_C R105, R27, R22, RZ ;  /* 0x000000161b69723e */ /* 0x000fe200048070ff */
[----:B------:R1:W-:Y:S01]  /*6cd0*/  STS.128 [R84+UR44+0x2200], R100 ;  /* 0x0022006454007988 */ /* 0x0003e20008000c2c */
[----:B------:R-:W-:Y:S02]  /*6ce0*/  F2FP.SATFINITE.E4M3.F32.PACK_AB_MERGE_C R110, R31, R26, RZ ;  /* 0x0000001a1f6e723e */ /* 0x000fe400048070ff */
[----:B------:R-:W-:Y:S02]  /*6cf0*/  F2FP.SATFINITE.E4M3.F32.PACK_AB_MERGE_C R111, R35, R30, RZ ;  /* 0x0000001e236f723e */ /* 0x000fe400048070ff */
[----:B------:R-:W-:Y:S02]  /*6d00*/  F2FP.SATFINITE.E4M3.F32.PACK_AB_MERGE_C R104, R17, R16, R104 ;  /* 0x000000101168723e */ /* 0x000fe40004807068 */
[----:B------:R-:W-:Y:S02]  /*6d10*/  F2FP.SATFINITE.E4M3.F32.PACK_AB_MERGE_C R105, R21, R20, R105 ;  /* 0x000000141569723e */ /* 0x000fe40004807069 */
[----:B------:R-:W-:Y:S02]  /*6d20*/  F2FP.SATFINITE.E4M3.F32.PACK_AB_MERGE_C R106, R25, R24, R110 ;  /* 0x00000018196a723e */ /* 0x000fe4000480706e */
[----:B------:R-:W-:Y:S02]  /*6d30*/  F2FP.SATFINITE.E4M3.F32.PACK_AB_MERGE_C R107, R29, R28, R111 ;  /* 0x0000001c1d6b723e */ /* 0x000fe4000480706f */
[----:B------:R-:W-:Y:S02]  /*6d40*/  LEA R109, R93, UR44, 0x3 ;  /* 0x0000002c5d6d7c11 */ /* 0x000fe4000f8e18ff */
[----:B------:R-:W-:Y:S01]  /*6d50*/  @P6 SHF.L.U32 R110, R92, 0x1f, RZ ;  /* 0x0000001f5c6e6819 */ /* 0x000fe200000006ff */
[----:B------:R1:W-:Y:S01]  /*6d60*/  STS.128 [R98+0x2200], R104 ;  /* 0x0022006862007388 */ /* 0x0003e20000000c00 */
[----:B------:R-:W-:Y:S01]  /*6d70*/  @!PT LDS RZ, [RZ] ;  /* 0x00000000fffff984 */ /* 0x000fe20000000800 */
[----:B------:R-:W-:Y:S01]  /*6d80*/  @!PT LDS RZ, [RZ] ;  /* 0x00000000fffff984 */ /* 0x000fe20000000800 */
[----:B------:R-:W-:Y:S01]  /*6d90*/  @!PT LDS RZ, [RZ] ;  /* 0x00000000fffff984 */ /* 0x000fe20000000800 */
[----:B------:R-:W-:Y:S01]  /*6da0*/  @!PT LDS RZ, [RZ] ;  /* 0x00000000fffff984 */ /* 0x000fe20000000800 */
[----:B------:R2:W-:Y:S07]  /*6db0*/  MEMBAR.ALL.CTA ;  /* 0x0000000000007992 */ /* 0x0005ee0000008000 */
[----:B--2---:R-:W2:Y:S02]  /*6dc0*/  FENCE.VIEW.ASYNC.S ;  /* 0x00000000000073c6 */ /* 0x004ea40000000000 */
[----:B--2---:R-:W-:Y:S06]  /*6dd0*/  BAR.SYNC.DEFER_BLOCKING 0x1, 0x80 ;  /* 0x0042000000007b1d */ /* 0x004fec0000010000 */
[----:B------:R-:W-:Y:S05]  /*6de0*/  @P0 BRA `(.L_x_112) ;  /* 0x00000000003c0947 */ /* 0x000fea0003800000 */
[----:B------:R-:W2:Y:S01]  /*6df0*/  LDCU.64 UR6, c[0x0][0x348] ;  /* 0x00006900ff0677ac */ /* 0x000ea20008000a00 */
[----:B------:R-:W-:Y:S01]  /*6e00*/  UIADD3 UR4, UPT, UPT, UR44, 0x2200, URZ ;  /* 0x000022002c047890 */ /* 0x000fe2000fffe0ff */
[----:B------:R-:W-:Y:S01]  /*6e10*/  UMOV UR51, UR36 ;  /* 0x0000002400337c82 */ /* 0x000fe20008000000 */
[----:B------:R-:W-:Y:S02]  /*6e20*/  UIADD3 UR9, UPT, UPT, UR49, 0x40, URZ ;  /* 0x0000004031097890 */ /* 0x000fe4000fffe0ff */
[----:B------:R-:W-:Y:S02]  /*6e30*/  UIADD3 UR8, UPT, UPT, UR44, 0x2a00, URZ ;  /* 0x00002a002c087890 */ /* 0x000fe4000fffe0ff */
[----:B------:R-:W-:Y:S01]  /*6e40*/  MOV R96, UR4 ;  /* 0x0000000400607c02 */ /* 0x000fe20008000f00 */
[----:B------:R-:W-:Y:S01]  /*6e50*/  UMOV UR10, UR50 ;  /* 0x00000032000a7c82 */ /* 0x000fe20008000000 */
[----:B------:R-:W-:Y:S02]  /*6e60*/  UMOV UR11, UR36 ;  /* 0x00000024000b7c82 */ /* 0x000fe40008000000 */
[----:B------:R-:W-:Y:S01]  /*6e70*/  R2UR UR48, R96 ;  /* 0x00000000603072ca */ /* 0x000fe200000e0000 */
[----:B--2---:R-:W-:Y:S04]  /*6e80*/  UIADD3 UR4, UP0, UPT, UR6, 0x680, URZ ;  /* 0x0000068006047890 */ /* 0x004fe8000ff1e0ff */
[----:B------:R-:W-:Y:S09]  /*6e90*/  UIADD3.X UR5, UPT, UPT, URZ, UR7, URZ, UP0, !UPT ;  /* 0x00000007ff057290 */ /* 0x000ff200087fe4ff */
[----:B------:R2:W-:Y:S01]  /*6ea0*/  UTMASTG.3D [UR48], [UR4] ;  /* 0x00000030040073b5 */ /* 0x0005e20008010000 */
[----:B------:R2:W-:Y:S01]  /*6eb0*/  UTMASTG.3D [UR8], [UR4] ;  /* 0x00000008040073b5 */ /* 0x0005e20008010000 */
[----:B------:R0:W-:Y:S01]  /*6ec0*/  UTMACMDFLUSH ;  /* 0x00000000000079b7 */ /* 0x0001e20000000000 */
[----:B--2---:R-:W-:Y:S04]  /*6ed0*/  DEPBAR.LE SB0, 0x1 ;  /* 0x000080400000791a */ /* 0x004fe80000000000 */
.L_x_112:
[----:B------:R-:W-:Y:S05]  /*6ee0*/  BSYNC.RECONVERGENT B0 ;  /* 0x0000000000007941 */ /* 0x000fea0003800200 */
.L_x_111:
[----:B------:R-:W-:Y:S06]  /*6ef0*/  BAR.SYNC.DEFER_BLOCKING 0x1, 0x80 ;  /* 0x0042000000007b1d */ /* 0x000fec0000010000 */
[----:B------:R-:W2:Y:S01]  /*6f00*/  @P6 SYNCS.PHASECHK.TRANS64.TRYWAIT P0, [R109+URZ+0x30], R110 ;  /* 0x0000306e6d0065a7 */ /* 0x000ea200080011ff */
[----:B------:R-:W-:Y:S01]  /*6f10*/  BSSY B1, `(.L_x_113) ;  /* 0x0000020000017945 */ /* 0x000fe20003800000 */
[----:B--2---:R-:W-:Y:S03]  /*6f20*/  @P6 SEL R71, RZ, 0x1, !P0 ;  /* 0x00000001ff476807 */ /* 0x004fe60004000000 */
[----:B------:R-:W-:Y:S05]  /*6f30*/  @!P6 BRA `(.L_x_114) ;  /* 0x000000000074e947 */ /* 0x000fea0003800000 */
[----:B------:R-:W-:Y:S01]  /*6f40*/  ISETP.NE.AND P1, PT, R99, RZ, PT ;  /* 0x000000ff6300720c */ /* 0x000fe20003f25270 */
[----:B------:R-:W-:Y:S01]  /*6f50*/  BSSY B0, `(.L_x_115) ;  /* 0x0000009000007945 */ /* 0x000fe20003800000 */
[----:B------:R-:W-:Y:S11]  /*6f60*/  ISETP.NE.AND P0, PT, R71, RZ, PT ;  /* 0x000000ff4700720c */ /* 0x000ff60003f05270 */
[----:B------:R-:W-:Y:S05]  /*6f70*/  @P1 IMAD R0, R93, 0x1000, R84 ;  /* 0x000010005d001824 */ /* 0x000fea00078e0254 */
[----:B------:R-:W-:Y:S05]  /*6f80*/  @P1 IADD3 R3, PT, PT, R0, UR44, RZ ;  /* 0x0000002c00031c10 */ /* 0x000fea000fffe0ff */
[----:B------:R-:W-:Y:S01]  /*6f90*/  @P1 IMAD.IADD R3, R3, 0x1, R108 ;  /* 0x0000000103031824 */ /* 0x000fe200078e026c */
[----:B------:R-:W-:Y:S06]  /*6fa0*/  @P0 BRA `(.L_x_116) ;  /* 0x00000000000c0947 */ /* 0x000fec0003800000 */
[----:B------:R-:W-:Y:S04]  /*6fb0*/  SHF.L.U32 R2, R92, 0x1f, RZ ;  /* 0x0000001f5c027819 */ /* 0x000fe800000006ff */
[----:B------:R-:W2:Y:S02]  /*6fc0*/  SYNCS.PHASECHK.TRANS64.TRYWAIT P0, [R109+URZ+0x30], R2 ;  /* 0x000030026d0075a7 */ /* 0x000ea400080011ff */
[----:B--2---:R-:W-:Y:S05]  /*6fd0*/  @!P0 BRA `(.L_x_117) ;  /* 0x0000001400f88947 */ /* 0x004fea0003800000 */
.L_x_116:
[----:B------:R-:W-:Y:S05]  /*6fe0*/  BSYNC B0 ;  /* 0x0000000000007941 */ /* 0x000fea0003800000 */
.L_x_115:
[----:B------:R-:W-:Y:S01]  /*6ff0*/  ISETP.NE.AND P0, PT, R99, RZ, PT ;  /* 0x000000ff6300720c */ /* 0x000fe20003f05270 */
[----:B--2---:R-:W-:Y:S02]  /*7000*/  VIADD R109, R109, 0x40 ;  /* 0x000000406d6d7836 */ /* 0x004fe40000000000 */
[----:B------:R-:W-:Y:S02]  /*7010*/  IMAD.U32 R2, RZ, RZ, UR46 ;  /* 0x0000002eff027e24 */ /* 0x000fe4000f8e00ff */
[----:B------:R-:W-:Y:S03]  /*7020*/  VIADD R93, R93, 0x1 ;  /* 0x000000015d5d7836 */ /* 0x000fe60000000000 */
[----:B------:R-:W-:Y:S05]  /*7030*/  PRMT R2, R2, 0x654, R109 ;  /* 0x0000065402027816 */ /* 0x000fea000000006d */
[----:B------:R2:W3:Y:S04]  /*7040*/  @P0 LDS.128 R72, [R0+UR44+0x200] ;  /* 0x0002002c00480984 */ /* 0x0004e80008000c00 */
[----:B------:R2:W4:Y:S01]  /*7050*/  @P0 LDS.128 R76, [R3+0x200] ;  /* 0x00020000034c0984 */ /* 0x0005220000000c00 */
        /* <DEDUP_REMOVED lines=11> */
.L_x_114:
[----:B------:R-:W-:Y:S05]  /*7110*/  BSYNC B1 ;  /* 0x0000000000017941 */ /* 0x000fea0003800000 */
.L_x_113:
[----:B--2---:R-:W-:Y:S05]  /*7120*/  VIADD R0, R39, 0x20 ;  /* 0x0000002027007836 */ /* 0x004fea0000000000 */
[----:B------:R-:W-:Y:S04]  /*7130*/  SHF.R.U32.HI R0, RZ, 0x15, R0 ;  /* 0x00000015ff007819 */ /* 0x000fe80000011600 */
[----:B------:R-:W-:Y:S11]  /*7140*/  LOP3.LUT P0, RZ, R0, 0x3, R87, 0x48, !PT ;  /* 0x0000000300ff7812 */ /* 0x000ff60007804857 */
[----:B------:R-:W-:Y:S02]  /*7150*/  @!UPT UIADD3 URZ, UPT, UPT, URZ, URZ, URZ ;  /* 0x000000fffffff290 */ /* 0x000fe4000fffe0ff */
[----:B------:R-:W-:Y:S05]  /*7160*/  @!P0 BRA `(.L_x_118) ;  /* 0x0000000000408947 */ /* 0x000fea0003800000 */
[----:B------:R-:W2:Y:S01]  /*7170*/  LDCU.64 UR8, c[0x4][0x70] ;  /* 0x01000e00ff0877ac */ /* 0x000ea20008000a00 */
[----:B------:R-:W-:Y:S01]  /*7180*/  MOV R3, 0x0 ;  /* 0x0000000000037802 */ /* 0x000fe20000000f00 */
[----:B------:R-:W-:Y:S02]  /*7190*/  HFMA2 R12, -RZ, RZ, 0, 5.9604644775390625e-08 ;  /* 0x00000001ff0c7431 */ /* 0x000fe400000001ff */
[----:B------:R-:W-:Y:S02]  /*71a0*/  IMAD.MOV.U32 R8, RZ, RZ, 0x192 ;  /* 0x00000192ff087424 */ /* 0x000fe400078e00ff */
[----:B------:R-:W-:Y:S01]  /*71b0*/  IMAD.MOV.U32 R13, RZ, RZ, RZ ;  /* 0x000000ffff0d7224 */ /* 0x000fe200078e00ff */
[----:B------:R-:W5:Y:S01]  /*71c0*/  LDCU.64 UR6, c[0x4][0x78] ;  /* 0x01000f00ff0677ac */ /* 0x000f620008000a00 */
[----:B------:R-:W1:Y:S01]  /*71d0*/  LDC.64 R2, c[0x4][R3] ;  /* 0x0100000003027b82 */ /* 0x000e620000000a00 */
[----:B------:R-:W3:Y:S01]  /*71e0*/  LDCU.64 UR4, c[0x4][0x10] ;  /* 0x01000200ff0477ac */ /* 0x000ee20008000a00 */
[----:B--2---:R-:W-:Y:S01]  /*71f0*/  MOV R5, UR9 ;  /* 0x0000000900057c02 */ /* 0x004fe20008000f00 */
[----:B------:R-:W-:Y:S01]  /*7200*/  IMAD.U32 R4, RZ, RZ, UR8 ;  /* 0x00000008ff047e24 */ /* 0x000fe2000f8e00ff */
[----:B-----5:R-:W-:Y:S01]  /*7210*/  MOV R7, UR7 ;  /* 0x0000000700077c02 */ /* 0x020fe20008000f00 */
[----:B------:R-:W-:Y:S01]  /*7220*/  IMAD.U32 R6, RZ, RZ, UR6 ;  /* 0x00000006ff067e24 */ /* 0x000fe2000f8e00ff */
[----:B---3--:R-:W-:Y:S01]  /*7230*/  MOV R11, UR5 ;  /* 0x00000005000b7c02 */ /* 0x008fe20008000f00 */
[----:B------:R-:W-:Y:S02]  /*7240*/  IMAD.U32 R10, RZ, RZ, UR4 ;  /* 0x00000004ff0a7e24 */ /* 0x000fe4000f8e00ff */
[----:B------:R-:W-:Y:S07]  /*7250*/  LEPC R20, `(.L_x_118) ;  /* 0x000000001014794e */ /* 0x000fee0000000000 */
[----:B-1--4-:R-:W-:Y:S05]  /*7260*/  CALL.ABS.NOINC R2 ;  /* 0x0000000002007343 */ /* 0x012fea0003c00000 */
.L_x_118:
[----:B------:R-:W-:Y:S01]  /*7270*/  ISETP.NE.AND P0, PT, R97, RZ, PT ;  /* 0x000000ff6100720c */ /* 0x000fe20003f05270 */
[----:B------:R-:W-:Y:S05]  /*7280*/  WARPSYNC.ALL ;  /* 0x0000000000007948 */ /* 0x000fea0003800000 */
[----:B------:R-:W-:Y:S01]  /*7290*/  R2UR UR4, R39 ;  /* 0x00000000270472ca */ /* 0x000fe200000e0000 */
[----:B------:R-:W-:Y:S01]  /*72a0*/  BSSY.RECONVERGENT B0, `(.L_x_119) ;  /* 0x00000a0000007945 */ /* 0x000fe20003800200 */
[-C--:B---3--:R-:W-:Y:S02]  /*72b0*/  F2FP.F16.E4M3.UNPACK_B R42, R72.reuse ;  /* 0x00000048ff2a723e */ /* 0x088fe400020006ff */
[----:B------:R-:W-:Y:S02]  /*72c0*/  F2FP.F16.E4M3.UNPACK_B R72, R72.H1 ;  /* 0x00000048ff48723e */ /* 0x000fe400030006ff */
[-C--:B------:R-:W-:Y:S01]  /*72d0*/  F2FP.F16.E4M3.UNPACK_B R46, R73.reuse ;  /* 0x00000049ff2e723e */ /* 0x080fe200020006ff */
[--C-:B------:R-:W-:Y:S01]  /*72e0*/  HADD2.F32 R40, -RZ, R42.reuse.H0_H0 ;  /* 0x2000002aff287230 */ /* 0x100fe20000004100 */
[----:B------:R-:W-:Y:S01]  /*72f0*/  F2FP.F16.E4M3.UNPACK_B R73, R73.H1 ;  /* 0x00000049ff49723e */ /* 0x000fe200030006ff */
[----:B------:R-:W-:Y:S01]  /*7300*/  HADD2.F32 R42, -RZ, R42.H1_H1 ;  /* 0x3000002aff2a7230 */ /* 0x000fe20000004100 */
[-C--:B------:R-:W-:Y:S01]  /*7310*/  F2FP.F16.E4M3.UNPACK_B R50, R74.reuse ;  /* 0x0000004aff32723e */ /* 0x080fe200020006ff */
[----:B------:R-:W-:Y:S01]  /*7320*/  HADD2.F32 R43, -RZ, R72.H0_H0 ;  /* 0x20000048ff2b7230 */ /* 0x000fe20000004100 */
[----:B------:R-:W-:Y:S01]  /*7330*/  F2FP.F16.E4M3.UNPACK_B R74, R74.H1 ;  /* 0x0000004aff4a723e */ /* 0x000fe200030006ff */
[----:B------:R-:W2:Y:S01]  /*7340*/  LDTM.x32 R4, tmem[UR4+0x20] ;  /* 0x00002004000479ee */ /* 0x000ea200082c0000 */
[----:B------:R-:W-:Y:S01]  /*7350*/  NOP ;  /* 0x0000000000007918 */ /* 0x000fe20000000000 */
[----:B------:R-:W-:Y:S01]  /*7360*/  IADD3 R90, PT, PT, R90, 0xa0, RZ ;  /* 0x000000a05a5a7810 */ /* 0x000fe20007ffe0ff */
[--C-:B------:R-:W-:Y:S01]  /*7370*/  HADD2.F32 R45, -RZ, R46.reuse.H0_H0 ;  /* 0x2000002eff2d7230 */ /* 0x100fe20000004100 */
[----:B------:R-:W-:Y:S01]  /*7380*/  F2FP.F16.E4M3.UNPACK_B R54, R75 ;  /* 0x0000004bff36723e */ /* 0x000fe200020006ff */
[----:B------:R-:W-:Y:S01]  /*7390*/  HADD2.F32 R46, -RZ, R46.H1_H1 ;  /* 0x3000002eff2e7230 */ /* 0x000fe20000004100 */
[----:B------:R-:W-:Y:S01]  /*73a0*/  LOP3.LUT R90, R90, 0xfefffff8, RZ, 0xc0, !PT ;  /* 0xfefffff85a5a7812 */ /* 0x000fe200078ec0ff */
[--C-:B------:R-:W-:Y:S01]  /*73b0*/  HADD2.F32 R49, -RZ, R50.reuse.H0_H0 ;  /* 0x20000032ff317230 */ /* 0x100fe20000004100 */
[----:B----4-:R-:W-:Y:S01]  /*73c0*/  F2FP.F16.E4M3.UNPACK_B R58, R76 ;  /* 0x0000004cff3a723e */ /* 0x010fe200020006ff */
[----:B------:R-:W-:Y:S01]  /*73d0*/  HADD2.F32 R50, -RZ, R50.H1_H1 ;  /* 0x30000032ff327230 */ /* 0x000fe20000004100 */
[----:B--2---:R2:W-:Y:S01]  /*73e0*/  SYNCS.ARRIVE.TRANS64.RED.A1T0 RZ, [R90+URZ], RZ ;  /* 0x000000ff5aff79a7 */ /* 0x0045e200081004ff */
[--C-:B------:R-:W-:Y:S01]  /*73f0*/  HADD2.F32 R53, -RZ, R54.reuse.H0_H0 ;  /* 0x20000036ff357230 */ /* 0x100fe20000004100 */
[----:B------:R-:W-:Y:S01]  /*7400*/  F2FP.F16.E4M3.UNPACK_B R62, R77 ;  /* 0x0000004dff3e723e */ /* 0x000fe200020006ff */
[----:B------:R-:W-:Y:S01]  /*7410*/  HADD2.F32 R54, -RZ, R54.H1_H1 ;  /* 0x30000036ff367230 */ /* 0x000fe20000004100 */
[----:B------:R-:W-:Y:S01]  /*7420*/  F2FP.F16.E4M3.UNPACK_B R66, R78 ;  /* 0x0000004eff42723e */ /* 0x000fe200020006ff */
[--C-:B------:R-:W-:Y:S01]  /*7430*/  HADD2.F32 R57, -RZ, R58.reuse.H0_H0 ;  /* 0x2000003aff397230 */ /* 0x100fe20000004100 */
[----:B------:R-:W-:Y:S01]  /*7440*/  F2FP.F16.E4M3.UNPACK_B R70, R79 ;  /* 0x0000004fff46723e */ /* 0x000fe200020006ff */
[----:B------:R-:W-:Y:S01]  /*7450*/  HADD2.F32 R58, -RZ, R58.H1_H1 ;  /* 0x3000003aff3a7230 */ /* 0x000fe20000004100 */
[----:B------:R-:W-:Y:S01]  /*7460*/  F2FP.F16.E4M3.UNPACK_B R75, R75.H1 ;  /* 0x0000004bff4b723e */ /* 0x000fe200030006ff */
[--C-:B------:R-:W-:Y:S01]  /*7470*/  HADD2.F32 R61, -RZ, R62.reuse.H0_H0 ;  /* 0x2000003eff3d7230 */ /* 0x100fe20000004100 */
[----:B------:R-:W-:Y:S01]  /*7480*/  F2FP.F16.E4M3.UNPACK_B R76, R76.H1 ;  /* 0x0000004cff4c723e */ /* 0x000fe200030006ff */
[----:B------:R-:W-:Y:S01]  /*7490*/  HADD2.F32 R63, -RZ, R62.H1_H1 ;  /* 0x3000003eff3f7230 */ /* 0x000fe20000004100 */
[----:B------:R-:W-:Y:S01]  /*74a0*/  F2FP.F16.E4M3.UNPACK_B R77, R77.H1 ;  /* 0x0000004dff4d723e */ /* 0x000fe200030006ff */
[--C-:B------:R-:W-:Y:S02]  /*74b0*/  HADD2.F32 R65, -RZ, R66.reuse.H0_H0 ;  /* 0x20000042ff417230 */ /* 0x100fe40000004100 */
[C---:B------:R-:W-:Y:S01]  /*74c0*/  FMUL R4, R38.reuse, R4 ;  /* 0x0000000426047220 */ /* 0x040fe20000400000 */
        /* <DEDUP_REMOVED lines=16> */
[--C-:B------:R-:W-:Y:S02]  /*75d0*/  HADD2.F32 R69, -RZ, R70.reuse.H0_H0 ;  /* 0x20000046ff457230 */ /* 0x100fe40000004100 */
[C---:B------:R-:W-:Y:S01]  /*75e0*/  FMUL R28, R38.reuse, R32 ;  /* 0x00000020261c7220 */ /* 0x040fe20000400000 */
[----:B------:R-:W-:Y:S02]  /*75f0*/  HADD2.F32 R70, -RZ, R70.H1_H1 ;  /* 0x30000046ff467230 */ /* 0x000fe40000004100 */
[C---:B------:R-:W-:Y:S01]  /*7600*/  FMUL R29, R38.reuse, R33 ;  /* 0x00000021261d7220 */ /* 0x040fe20000400000 */
[----:B------:R-:W-:Y:S02]  /*7610*/  HADD2.F32 R44, -RZ, R72.H1_H1 ;  /* 0x30000048ff2c7230 */ /* 0x000fe40000004100 */
[C---:B------:R-:W-:Y:S01]  /*7620*/  FMUL R6, R38.reuse, R6 ;  /* 0x0000000626067220 */ /* 0x040fe20000400000 */
[C---:B------:R-:W-:Y:S01]  /*7630*/  FMUL R7, R38.reuse, R7 ;  /* 0x0000000726077220 */ /* 0x040fe20000400000 */
[--C-:B------:R-:W-:Y:S02]  /*7640*/  HADD2.F32 R47, -RZ, R73.reuse.H0_H0 ;  /* 0x20000049ff2f7230 */ /* 0x100fe40000004100 */
[C---:B------:R-:W-:Y:S01]  /*7650*/  FMUL R10, R38.reuse, R10 ;  /* 0x0000000a260a7220 */ /* 0x040fe20000400000 */
[C---:B------:R-:W-:Y:S01]  /*7660*/  FFMA R6, R41.reuse, R43, R6 ;  /* 0x0000002b29067223 */ /* 0x040fe20000000006 */
[----:B------:R-:W-:Y:S02]  /*7670*/  HADD2.F32 R48, -RZ, R73.H1_H1 ;  /* 0x30000049ff307230 */ /* 0x000fe40000004100 */
[C---:B------:R-:W-:Y:S01]  /*7680*/  FFMA R7, R41.reuse, R44, R7 ;  /* 0x0000002c29077223 */ /* 0x040fe20000000007 */
[C---:B------:R-:W-:Y:S01]  /*7690*/  FFMA R8, R41.reuse, R45, R8 ;  /* 0x0000002d29087223 */ /* 0x040fe20000000008 */
[C---:B------:R-:W-:Y:S01]  /*76a0*/  FFMA R9, R41.reuse, R46, R9 ;  /* 0x0000002e29097223 */ /* 0x040fe20000000009 */
[----:B------:R-:W-:Y:S01]  /*76b0*/  FFMA R10, R41, R47, R10 ;  /* 0x0000002f290a7223 */ /* 0x000fe2000000000a */
[C---:B------:R-:W-:Y:S01]  /*76c0*/  FMUL R11, R38.reuse, R11 ;  /* 0x0000000b260b7220 */ /* 0x040fe20000400000 */
[----:B------:R-:W-:Y:S01]  /*76d0*/  F2FP.F16.E4M3.UNPACK_B R78, R78.H1 ;  /* 0x0000004eff4e723e */ /* 0x000fe200030006ff */
[--C-:B------:R-:W-:Y:S01]  /*76e0*/  HADD2.F32 R51, -RZ, R74.reuse.H0_H0 ;  /* 0x2000004aff337230 */ /* 0x100fe20000004100 */
[----:B-1----:R-:W-:Y:S01]  /*76f0*/  F2FP.SATFINITE.E4M3.F32.PACK_AB_MERGE_C R100, R7, R6, RZ ;  /* 0x000000060764723e */ /* 0x002fe200048070ff */
[C---:B------:R-:W-:Y:S01]  /*7700*/  FFMA R11, R41.reuse, R48, R11 ;  /* 0x00000030290b7223 */ /* 0x040fe2000000000b */
[C---:B------:R-:W-:Y:S01]  /*7710*/  FFMA R12, R41.reuse, R49, R12 ;  /* 0x00000031290c7223 */ /* 0x040fe2000000000c */
[----:B------:R-:W-:Y:S01]  /*7720*/  FFMA R13, R41, R50, R13 ;  /* 0x00000032290d7223 */ /* 0x000fe2000000000d */
[----:B------:R-:W-:Y:S01]  /*7730*/  F2FP.SATFINITE.E4M3.F32.PACK_AB_MERGE_C R100, R5, R4, R100 ;  /* 0x000000040564723e */ /* 0x000fe20004807064 */
[----:B------:R-:W-:Y:S01]  /*7740*/  HADD2.F32 R52, -RZ, R74.H1_H1 ;  /* 0x3000004aff347230 */ /* 0x000fe20000004100 */
[----:B------:R-:W-:Y:S01]  /*7750*/  F2FP.SATFINITE.E4M3.F32.PACK_AB_MERGE_C R101, R11, R10, RZ ;  /* 0x0000000a0b65723e */ /* 0x000fe200048070ff */
[C---:B------:R-:W-:Y:S01]  /*7760*/  FMUL R14, R38.reuse, R14 ;  /* 0x0000000e260e7220 */ /* 0x040fe20000400000 */
[C---:B------:R-:W-:Y:S01]  /*7770*/  FMUL R15, R38.reuse, R15 ;  /* 0x0000000f260f7220 */ /* 0x040fe20000400000 */
[--C-:B------:R-:W-:Y:S01]  /*7780*/  HADD2.F32 R55, -RZ, R75.reuse.H0_H0 ;  /* 0x2000004bff377230 */ /* 0x100fe20000004100 */
[----:B------:R-:W-:Y:S01]  /*7790*/  F2FP.SATFINITE.E4M3.F32.PACK_AB_MERGE_C R101, R9, R8, R101 ;  /* 0x000000080965723e */ /* 0x000fe20004807065 */
[C---:B------:R-:W-:Y:S01]  /*77a0*/  FFMA R14, R41.reuse, R51, R14 ;  /* 0x00000033290e7223 */ /* 0x040fe2000000000e */
[C---:B------:R-:W-:Y:S01]  /*77b0*/  FFMA R15, R41.reuse, R52, R15 ;  /* 0x00000034290f7223 */ /* 0x040fe2000000000f */
[C---:B------:R-:W-:Y:S01]  /*77c0*/  FFMA R16, R41.reuse, R53, R16 ;  /* 0x0000003529107223 */ /* 0x040fe20000000010 */
[C---:B------:R-:W-:Y:S01]  /*77d0*/  FFMA R17, R41.reuse, R54, R17 ;  /* 0x0000003629117223 */ /* 0x040fe20000000011 */
        /* <DEDUP_REMOVED lines=15> */
[C---:B------:R-:W-:Y:S01]  /*78d0*/  FFMA R23, R41.reuse, R60, R23 ;  /* 0x0000003c29177223 */ /* 0x040fe20000000017 */
[C---:B------:R-:W-:Y:S01]  /*78e0*/  FMUL R27, R38.reuse, R27 ;  /* 0x0000001b261b7220 */ /* 0x040fe20000400000 */
[C---:B------:R-:W-:Y:S01]  /*78f0*/  FFMA R0, R41.reuse, R61, R0 ;  /* 0x0000003d29007223 */ /* 0x040fe20000000000 */
[----:B------:R-:W-:Y:S01]  /*7900*/  F2FP.F16.E4M3.UNPACK_B R79, R79.H1 ;  /* 0x0000004fff4f723e */ /* 0x000fe200030006ff */
        /* <DEDUP_REMOVED lines=16> */
[----:B------:R-:W-:Y:S01]  /*7a10*/  FFMA R28, R41, R69, R28 ;  /* 0x00000045291c7223 */ /* 0x000fe2000000001c */
[----:B------:R-:W-:Y:S01]  /*7a20*/  F2FP.SATFINITE.E4M3.F32.PACK_AB_MERGE_C R103, R19, R18, RZ ;  /* 0x000000121367723e */ /* 0x000fe200048070ff */
        /* <DEDUP_REMOVED lines=14> */
[----:B--2---:R-:W-:Y:S03]  /*7b10*/  IADD3 R90, PT, PT, R36, 0x1, RZ ;  /* 0x00000001245a7810 */ /* 0x004fe60007ffe0ff */
        /* <DEDUP_REMOVED lines=10> */
[----:B------:R-:W-:Y:S02]  /*7bc0*/  UIADD3 UR13, UPT, UPT, UR49, 0x20, URZ ;  /* 0x00000020310d7890 */ /* 0x000fe4000fffe0ff */
[----:B------:R-:W-:Y:S01]  /*7bd0*/  UIADD3 UR12, UPT, UPT, UR44, 0x3200, URZ ;  /* 0x000032002c0c7890 */ /* 0x000fe2000fffe0ff */
[----:B------:R-:W-:Y:S01]  /*7be0*/  UMOV UR14, UR50 ;  /* 0x00000032000e7c82 */ /* 0x000fe20008000000 */
[----:B------:R-:W-:Y:S01]  /*7bf0*/  UMOV UR15, UR36 ;  /* 0x00000024000f7c82 */ /* 0x000fe20008000000 */
[----:B------:R-:W-:Y:S02]  /*7c00*/  UIADD3 UR9, UPT, UPT, UR49, 0x60, URZ ;  /* 0x0000006031097890 */ /* 0x000fe4000fffe0ff */
[----:B------:R-:W-:Y:S01]  /*7c10*/  UIADD3 UR8, UPT, UPT, UR44, 0x3a00, URZ ;  /* 0x00003a002c087890 */ /* 0x000fe2000fffe0ff */
[----:B------:R-:W-:Y:S01]  /*7c20*/  UMOV UR10, UR50 ;  /* 0x00000032000a7c82 */ /* 0x000fe20008000000 */
[----:B------:R-:W-:Y:S01]  /*7c30*/  UMOV UR11, UR36 ;  /* 0x00000024000b7c82 */ /* 0x000fe20008000000 */
[----:B--2---:R-:W-:Y:S04]  /*7c40*/  UIADD3 UR4, UP0, UPT, UR6, 0x680, URZ ;  /* 0x0000068006047890 */ /* 0x004fe8000ff1e0ff */
[----:B------:R-:W-:Y:S09]  /*7c50*/  UIADD3.X UR5, UPT, UPT, URZ, UR7, URZ, UP0, !UPT ;  /* 0x00000007ff057290 */ /* 0x000ff200087fe4ff */
[----:B------:R2:W-:Y:S01]  /*7c60*/  UTMASTG.3D [UR12], [UR4] ;  /* 0x0000000c040073b5 */ /* 0x0005e20008010000 */
[----:B------:R2:W-:Y:S01]  /*7c70*/  UTMASTG.3D [UR8], [UR4] ;  /* 0x00000008040073b5 */ /* 0x0005e20008010000 */
[----:B------:R0:W-:Y:S01]  /*7c80*/  UTMACMDFLUSH ;  /* 0x00000000000079b7 */ /* 0x0001e20000000000 */
[----:B--2---:R-:W-:Y:S04]  /*7c90*/  DEPBAR.LE SB0, 0x1 ;  /* 0x000080400000791a */ /* 0x004fe80000000000 */
.L_x_120:
[----:B------:R-:W-:Y:S05]  /*7ca0*/  BSYNC.RECONVERGENT B0 ;  /* 0x0000000000007941 */ /* 0x000fea0003800200 */
.L_x_119:
[----:B------:R-:W-:Y:S01]  /*7cb0*/  R2UR UR4, R88 ;  /* 0x00000000580472ca */ /* 0x000fe200000e0000 */
[----:B------:R-:W-:Y:S01]  /*7cc0*/  BAR.SYNC.DEFER_BLOCKING 0x1, 0x80 ;  /* 0x0042000000007b1d */ /* 0x000fe20000010000 */
[----:B------:R-:W-:Y:S01]  /*7cd0*/  ISETP.NE.AND P0, PT, R91, 0x2, PT ;  /* 0x000000025b00780c */ /* 0x000fe20003f05270 */
[----:B------:R-:W-:Y:S01]  /*7ce0*/  UISETP.NE.AND UP0, UPT, UR45, URZ, UPT ;  /* 0x000000ff2d00728c */ /* 0x000fe2000bf05270 */
[----:B------:R-:W-:Y:S01]  /*7cf0*/  ISETP.NE.AND P1, PT, R90, 0x4, PT ;  /* 0x000000045a00780c */ /* 0x000fe20003f25270 */
[----:B------:R-:W-:Y:S01]  /*7d00*/  UIADD3 UR24, UPT, UPT, UR37, UR63, URZ ;  /* 0x0000003f25187290 */ /* 0x000fe2000fffe0ff */
[----:B------:R-:W-:Y:S02]  /*7d10*/  SEL R3, RZ, 0x1, P0 ;  /* 0x00000001ff037807 */ /* 0x000fe40000000000 */
[----:B------:R-:W-:Y:S02]  /*7d20*/  SEL R0, RZ, 0x1, P1 ;  /* 0x00000001ff007807 */ /* 0x000fe40000800000 */
[----:B------:R-:W-:Y:S02]  /*7d30*/  LOP3.LUT R94, R94, R3, RZ, 0x3c, !PT ;  /* 0x000000035e5e7212 */ /* 0x000fe400078e3cff */
[----:B------:R-:W-:Y:S01]  /*7d40*/  LOP3.LUT R95, R95, R0, RZ, 0x3c, !PT ;  /* 0x000000005f5f7212 */ /* 0x000fe200078e3cff */
[----:B------:R-:W-:Y:S01]  /*7d50*/  UIADD3 UR20, UPT, UPT, UR38, UR4, URZ ;  /* 0x0000000426147290 */ /* 0x000fe2000fffe0ff */
[----:B------:R-:W-:Y:S02]  /*7d60*/  SEL R91, R91, RZ, P0 ;  /* 0x000000ff5b5b7207 */ /* 0x000fe40000000000 */
[----:B------:R-:W-:Y:S01]  /*7d70*/  SEL R36, R90, RZ, P1 ;  /* 0x000000ff5a247207 */ /* 0x000fe20000800000 */
[----:B------:R-:W-:Y:S01]  /*7d80*/  UMOV UR36, UR59 ;  /* 0x0000003b00247c82 */ /* 0x000fe20008000000 */
[----:B------:R-:W-:Y:S07]  /*7d90*/  BRA.U UP0, `(.L_x_121) ;  /* 0xffffffd500787547 */ /* 0x000fee000b83ffff */
[----:B------:R-:W-:Y:S05]  /*7da0*/  EXIT ;  /* 0x000000000000794d */ /* 0x000fea0003800000 */
.L_x_24:
[----:B--2---:R2:W3:Y:S02]  /*7db0*/  SYNCS.PHASECHK.TRANS64.TRYWAIT P0, [R3+URZ+0xd0], R2 ;  /* 0x0000d002030075a7 */ /* 0x0044e400080011ff */
[----:B---3--:R-:W-:Y:S05]  /*7dc0*/  @!P0 NANOSLEEP.SYNCS 0x989680 ;  /* 0x009896800000895d */ /* 0x008fea0003900000 */
[----:B------:R-:W3:Y:S02]  /*7dd0*/  @!P0 SYNCS.PHASECHK.TRANS64 P0, [R3+URZ+0xd0], R2 ;  /* 0x0000d002030085a7 */ /* 0x000ee400080010ff */
[----:B---3--:R-:W-:Y:S05]  /*7de0*/  @!P0 BRA `(.L_x_24) ;  /* 0xfffffffc00f08947 */ /* 0x008fea000383ffff */
[----:B------:R-:W-:Y:S05]  /*7df0*/  BRA `(.L_x_122) ;  /* 0xffffff9800f07947 */ /* 0x000fea000383ffff */
.L_x_27:
[----:B-1----:R-:W-:-:S07]  /*7e00*/  MOV R0, UR33 ;  /* 0x0000002100007c02 */ /* 0x002fce0008000f00 */
.L_x_123:
[----:B-1----:R1:W2:Y:S02]  /*7e10*/  SYNCS.PHASECHK.TRANS64.TRYWAIT P0, [R0+URZ+0x18], R3 ;  /* 0x00001803000075a7 */ /* 0x0022a400080011ff */
[----:B--2---:R-:W-:Y:S05]  /*7e20*/  @!P0 NANOSLEEP.SYNCS 0x989680 ;  /* 0x009896800000895d */ /* 0x004fea0003900000 */
[----:B------:R-:W2:Y:S02]  /*7e30*/  @!P0 SYNCS.PHASECHK.TRANS64 P0, [R0+URZ+0x18], R3 ;  /* 0x00001803000085a7 */ /* 0x000ea400080010ff */
[----:B--2---:R-:W-:Y:S05]  /*7e40*/  @!P0 BRA `(.L_x_123) ;  /* 0xfffffffc00f08947 */ /* 0x004fea000383ffff */
[----:B------:R-:W-:Y:S05]  /*7e50*/  BRA `(.L_x_26) ;  /* 0xffffff9c00487947 */ /* 0x000fea000383ffff */
.L_x_34:
[----:B-1----:R-:W-:-:S07]  /*7e60*/  MOV R0, UR17 ;  /* 0x0000001100007c02 */ /* 0x002fce0008000f00 */
.L_x_124:
[----:B-1----:R1:W2:Y:S02]  /*7e70*/  SYNCS.PHASECHK.TRANS64.TRYWAIT P0, [R0+URZ+0x18], R3 ;  /* 0x00001803000075a7 */ /* 0x0022a400080011ff */
[----:B--2---:R-:W-:Y:S05]  /*7e80*/  @!P0 NANOSLEEP.SYNCS 0x989680 ;  /* 0x009896800000895d */ /* 0x004fea0003900000 */
[----:B------:R-:W2:Y:S02]  /*7e90*/  @!P0 SYNCS.PHASECHK.TRANS64 P0, [R0+URZ+0x18], R3 ;  /* 0x00001803000085a7 */ /* 0x000ea400080010ff */
[----:B--2---:R-:W-:Y:S05]  /*7ea0*/  @!P0 BRA `(.L_x_124) ;  /* 0xfffffffc00f08947 */ /* 0x004fea000383ffff */
[----:B------:R-:W-:Y:S05]  /*7eb0*/  BRA `(.L_x_33) ;  /* 0xffffffa000087947 */ /* 0x000fea000383ffff */
.L_x_39:
[----:B-1----:R1:W2:Y:S02]  /*7ec0*/  SYNCS.PHASECHK.TRANS64.TRYWAIT P0, [R3+URZ+0x60], R0 ;  /* 0x00006000030075a7 */ /* 0x0022a400080011ff */
[----:B--2---:R-:W-:Y:S05]  /*7ed0*/  @!P0 NANOSLEEP.SYNCS 0x989680 ;  /* 0x009896800000895d */ /* 0x004fea0003900000 */
[----:B------:R-:W2:Y:S02]  /*7ee0*/  @!P0 SYNCS.PHASECHK.TRANS64 P0, [R3+URZ+0x60], R0 ;  /* 0x00006000030085a7 */ /* 0x000ea400080010ff */
[----:B--2---:R-:W-:Y:S05]  /*7ef0*/  @!P0 BRA `(.L_x_39) ;  /* 0xfffffffc00f08947 */ /* 0x004fea000383ffff */
[----:B------:R-:W-:Y:S05]  /*7f00*/  BRA `(.L_x_125) ;  /* 0xffffffa000b07947 */ /* 0x000fea000383ffff */
.L_x_43:
[----:B-1----:R-:W-:-:S07]  /*7f10*/  MOV R0, UR4 ;  /* 0x0000000400007c02 */ /* 0x002fce0008000f00 */
.L_x_126:
[----:B-1----:R1:W2:Y:S02]  /*7f20*/  SYNCS.PHASECHK.TRANS64.TRYWAIT P0, [R0+URZ], R3 ;  /* 0x00000003000075a7 */ /* 0x0022a400080011ff */
[----:B--2---:R-:W-:Y:S05]  /*7f30*/  @!P0 NANOSLEEP.SYNCS 0x989680 ;  /* 0x009896800000895d */ /* 0x004fea0003900000 */
[----:B------:R-:W2:Y:S02]  /*7f40*/  @!P0 SYNCS.PHASECHK.TRANS64 P0, [R0+URZ], R3 ;  /* 0x00000003000085a7 */ /* 0x000ea400080010ff */
[----:B--2---:R-:W-:Y:S05]  /*7f50*/  @!P0 BRA `(.L_x_126) ;  /* 0xfffffffc00f08947 */ /* 0x004fea000383ffff */
[----:B------:R-:W-:Y:S05]  /*7f60*/  BRA `(.L_x_127) ;  /* 0xffffffa800587947 */ /* 0x000fea000383ffff */
.L_x_44:
[----:B------:R-:W-:-:S07]  /*7f70*/  MOV R0, UR5 ;  /* 0x0000000500007c02 */ /* 0x000fce0008000f00 */
.L_x_128:
[----:B-1----:R1:W2:Y:S02]  /*7f80*/  SYNCS.PHASECHK.TRANS64.TRYWAIT P0, [R0+URZ], R3 ;  /* 0x00000003000075a7 */ /* 0x0022a400080011ff */
[----:B--2---:R-:W-:Y:S05]  /*7f90*/  @!P0 NANOSLEEP.SYNCS 0x989680 ;  /* 0x009896800000895d */ /* 0x004fea0003900000 */
[----:B------:R-:W2:Y:S02]  /*7fa0*/  @!P0 SYNCS.PHASECHK.TRANS64 P0, [R0+URZ], R3 ;  /* 0x00000003000085a7 */ /* 0x000ea400080010ff */
[----:B--2---:R-:W-:Y:S05]  /*7fb0*/  @!P0 BRA `(.L_x_128) ;  /* 0xfffffffc00f08947 */ /* 0x004fea000383ffff */
[----:B------:R-:W-:Y:S05]  /*7fc0*/  BRA `(.L_x_129) ;  /* 0xffffffa800647947 */ /* 0x000fea000383ffff */
.L_x_47:
[----:B-1----:R1:W2:Y:S02]  /*7fd0*/  SYNCS.PHASECHK.TRANS64.TRYWAIT P0, [R2+URZ+0xc0], R5 ;  /* 0x0000c005020075a7 */ /* 0x0022a400080011ff */
[----:B--2---:R-:W-:Y:S05]  /*7fe0*/  @!P0 NANOSLEEP.SYNCS 0x989680 ;  /* 0x009896800000895d */ /* 0x004fea0003900000 */
[----:B------:R-:W2:Y:S02]  /*7ff0*/  @!P0 SYNCS.PHASECHK.TRANS64 P0, [R2+URZ+0xc0], R5 ;  /* 0x0000c005020085a7 */ /* 0x000ea400080010ff */
[----:B--2---:R-:W-:Y:S05]  /*8000*/  @!P0 BRA `(.L_x_47) ;  /* 0xfffffffc00f08947 */ /* 0x004fea000383ffff */
[----:B------:R-:W-:Y:S05]  /*8010*/  BRA `(.L_x_130) ;  /* 0xffffffa800c07947 */ /* 0x000fea000383ffff */
.L_x_48:
[----:B------:R-:W-:-:S07]  /*8020*/  MOV R2, UR4 ;  /* 0x0000000400027c02 */ /* 0x000fce0008000f00 */
.L_x_131:
[----:B-1----:R1:W2:Y:S02]  /*8030*/  SYNCS.PHASECHK.TRANS64.TRYWAIT P0, [R2+URZ+0x70], R5 ;  /* 0x00007005020075a7 */ /* 0x0022a400080011ff */
[----:B--2---:R-:W-:Y:S05]  /*8040*/  @!P0 NANOSLEEP.SYNCS 0x989680 ;  /* 0x009896800000895d */ /* 0x004fea0003900000 */
[----:B------:R-:W2:Y:S02]  /*8050*/  @!P0 SYNCS.PHASECHK.TRANS64 P0, [R2+URZ+0x70], R5 ;  /* 0x00007005020085a7 */ /* 0x000ea400080010ff */
[----:B--2---:R-:W-:Y:S05]  /*8060*/  @!P0 BRA `(.L_x_131) ;  /* 0xfffffffc00f08947 */ /* 0x004fea000383ffff */
[----:B------:R-:W-:Y:S05]  /*8070*/  BRA `(.L_x_132) ;  /* 0xffffffa800d07947 */ /* 0x000fea000383ffff */
.L_x_49:
[----:B-1----:R1:W2:Y:S02]  /*8080*/  SYNCS.PHASECHK.TRANS64.TRYWAIT P1, [R2+URZ+0x60], R5 ;  /* 0x00006005020075a7 */ /* 0x0022a400080211ff */
[----:B--2---:R-:W-:Y:S05]  /*8090*/  @!P1 NANOSLEEP.SYNCS 0x989680 ;  /* 0x009896800000995d */ /* 0x004fea0003900000 */
[----:B------:R-:W2:Y:S02]  /*80a0*/  @!P1 SYNCS.PHASECHK.TRANS64 P1, [R2+URZ+0x60], R5 ;  /* 0x00006005020095a7 */ /* 0x000ea400080210ff */
[----:B--2---:R-:W-:Y:S05]  /*80b0*/  @!P1 BRA `(.L_x_49) ;  /* 0xfffffffc00f09947 */ /* 0x004fea000383ffff */
[----:B------:R-:W-:Y:S05]  /*80c0*/  BRA `(.L_x_133) ;  /* 0xffffffac00007947 */ /* 0x000fea000383ffff */
.L_x_52:
[----:B------:R-:W-:-:S07]  /*80d0*/  MOV R0, UR4 ;  /* 0x0000000400007c02 */ /* 0x000fce0008000f00 */
.L_x_134:
[----:B-1----:R1:W2:Y:S02]  /*80e0*/  SYNCS.PHASECHK.TRANS64.TRYWAIT P0, [R0+URZ+0x70], R3 ;  /* 0x00007003000075a7 */ /* 0x0022a400080011ff */
[----:B--2---:R-:W-:Y:S05]  /*80f0*/  @!P0 NANOSLEEP.SYNCS 0x989680 ;  /* 0x009896800000895d */ /* 0x004fea0003900000 */
[----:B------:R-:W2:Y:S02]  /*8100*/  @!P0 SYNCS.PHASECHK.TRANS64 P0, [R0+URZ+0x70], R3 ;  /* 0x00007003000085a7 */ /* 0x000ea400080010ff */
[----:B--2---:R-:W-:Y:S05]  /*8110*/  @!P0 BRA `(.L_x_134) ;  /* 0xfffffffc00f08947 */ /* 0x004fea000383ffff */
[----:B------:R-:W-:Y:S05]  /*8120*/  BRA `(.L_x_51) ;  /* 0xffffffac00547947 */ /* 0x000fea000383ffff */
.L_x_61:
[----:B-1----:R-:W-:-:S04]  /*8130*/  MOV R0, UR5 ;  /* 0x0000000500007c02 */ /* 0x002fc80008000f00 */
[----:B------:R1:W2:Y:S03]  /*8140*/  SYNCS.PHASECHK.TRANS64.TRYWAIT P0, [R0+URZ+0x8], R7 ;  /* 0x00000807000075a7 */ /* 0x0002a600080011ff */
[----:B--2---:R-:W-:Y:S05]  /*8150*/  @!P0 NANOSLEEP.SYNCS 0x989680 ;  /* 0x009896800000895d */ /* 0x004fea0003900000 */
[----:B------:R-:W2:Y:S02]  /*8160*/  @!P0 SYNCS.PHASECHK.TRANS64 P0, [R0+URZ+0x8], R7 ;  /* 0x00000807000085a7 */ /* 0x000ea400080010ff */
[----:B--2---:R-:W-:Y:S05]  /*8170*/  @!P0 BRA `(.L_x_61) ;  /* 0xfffffffc00ec8947 */ /* 0x004fea000383ffff */
[----:B------:R-:W-:Y:S05]  /*8180*/  BRA `(.L_x_60) ;  /* 0xffffffb000087947 */ /* 0x000fea000383ffff */
.L_x_63:
[----:B------:R-:W-:Y:S01]  /*8190*/  BSSY B0, `(.L_x_135) ;  /* 0x0000006000007945 */ /* 0x000fe20003800000 */
[----:B------:R-:W-:-:S07]  /*81a0*/  MOV R15, 0xffffffff ;  /* 0xffffffff000f7802 */ /* 0x000fce0000000f00 */
[----:B-1---5:R-:W-:Y:S05]  /*81b0*/  WARPSYNC.COLLECTIVE R15, `(.L_x_136) ;  /* 0x000000000f0c7348 */ /* 0x022fea0003c00000 */
[----:B------:R-:W-:Y:S02]  /*81c0*/  ELECT P6, UR79, PT ;  /* 0x00000000004f782f */ /* 0x000fe400038c0000 */
[----:B------:R-:W-:Y:S01]  /*81d0*/  MOV R14, UR79 ;  /* 0x0000004f000e7c02 */ /* 0x000fe20008000f00 */
[----:B-1---5:R-:W-:Y:S10]  /*81e0*/  ENDCOLLECTIVE ;  /* 0x000000000000791b */ /* 0x022ff40003800000 */
.L_x_136:
[----:B------:R-:W-:Y:S05]  /*81f0*/  BSYNC B0 ;  /* 0x0000000000007941 */ /* 0x000fea0003800000 */
.L_x_135:
[----:B------:R-:W-:Y:S05]  /*8200*/  BRA `(.L_x_137) ;  /* 0xffffffb000387947 */ /* 0x000fea000383ffff */
.L_x_65:
[----:B-1----:R-:W-:-:S04]  /*8210*/  MOV R0, UR5 ;  /* 0x0000000500007c02 */ /* 0x002fc80008000f00 */
[----:B------:R1:W2:Y:S03]  /*8220*/  SYNCS.PHASECHK.TRANS64.TRYWAIT P0, [R0+URZ+0x8], R5 ;  /* 0x00000805000075a7 */ /* 0x0002a600080011ff */
[----:B--2---:R-:W-:Y:S05]  /*8230*/  @!P0 NANOSLEEP.SYNCS 0x989680 ;  /* 0x009896800000895d */ /* 0x004fea0003900000 */
[----:B------:R-:W2:Y:S02]  /*8240*/  @!P0 SYNCS.PHASECHK.TRANS64 P0, [R0+URZ+0x8], R5 ;  /* 0x00000805000085a7 */ /* 0x000ea400080010ff */
[----:B--2---:R-:W-:Y:S05]  /*8250*/  @!P0 BRA `(.L_x_65) ;  /* 0xfffffffc00ec8947 */ /* 0x004fea000383ffff */
[----:B------:R-:W-:Y:S05]  /*8260*/  BRA `(.L_x_64) ;  /* 0xffffffb0003c7947 */ /* 0x000fea000383ffff */
.L_x_66:
[----:B-1----:R1:W2:Y:S02]  /*8270*/  SYNCS.PHASECHK.TRANS64.TRYWAIT P0, [R0+URZ+0x60], R5 ;  /* 0x00006005000075a7 */ /* 0x0022a400080011ff */
[----:B--2---:R-:W-:Y:S05]  /*8280*/  @!P0 NANOSLEEP.SYNCS 0x989680 ;  /* 0x009896800000895d */ /* 0x004fea0003900000 */
[----:B------:R-:W2:Y:S02]  /*8290*/  @!P0 SYNCS.PHASECHK.TRANS64 P0, [R0+URZ+0x60], R5 ;  /* 0x00006005000085a7 */ /* 0x000ea400080010ff */
[----:B--2---:R-:W-:Y:S05]  /*82a0*/  @!P0 BRA `(.L_x_66) ;  /* 0xfffffffc00f08947 */ /* 0x004fea000383ffff */
[----:B------:R-:W-:Y:S05]  /*82b0*/  BRA `(.L_x_138) ;  /* 0xffffffb400187947 */ /* 0x000fea000383ffff */
.L_x_68:
[----:B------:R-:W-:-:S07]  /*82c0*/  MOV R0, UR23 ;  /* 0x0000001700007c02 */ /* 0x000fce0008000f00 */
.L_x_139:
[----:B-1----:R1:W2:Y:S02]  /*82d0*/  SYNCS.PHASECHK.TRANS64.TRYWAIT P0, [R0+URZ+0xa0], R5 ;  /* 0x0000a005000075a7 */ /* 0x0022a400080011ff */
[----:B--2---:R-:W-:Y:S05]  /*82e0*/  @!P0 NANOSLEEP.SYNCS 0x989680 ;  /* 0x009896800000895d */ /* 0x004fea0003900000 */
[----:B------:R-:W2:Y:S02]  /*82f0*/  @!P0 SYNCS.PHASECHK.TRANS64 P0, [R0+URZ+0xa0], R5 ;  /* 0x0000a005000085a7 */ /* 0x000ea400080010ff */
[----:B--2---:R-:W-:Y:S05]  /*8300*/  @!P0 BRA `(.L_x_139) ;  /* 0xfffffffc00f08947 */ /* 0x004fea000383ffff */
[----:B------:R-:W-:Y:S05]  /*8310*/  BRA `(.L_x_140) ;  /* 0xffffffb400647947 */ /* 0x000fea000383ffff */
.L_x_71:
[----:B------:R-:W-:Y:S07]  /*8320*/  MOV R0, UR5 ;  /* 0x0000000500007c02 */ /* 0x000fee0008000f00 */
.L_x_141:
[----:B-1----:R1:W2:Y:S02]  /*8330*/  SYNCS.PHASECHK.TRANS64.TRYWAIT P0, [R0+URZ], R5 ;  /* 0x00000005000075a7 */ /* 0x0022a400080011ff */
[----:B--2---:R-:W-:Y:S05]  /*8340*/  @!P0 NANOSLEEP.SYNCS 0x989680 ;  /* 0x009896800000895d */ /* 0x004fea0003900000 */
[----:B------:R-:W2:Y:S02]  /*8350*/  @!P0 SYNCS.PHASECHK.TRANS64 P0, [R0+URZ], R5 ;  /* 0x00000005000085a7 */ /* 0x000ea400080010ff */
[----:B--2---:R-:W-:Y:S05]  /*8360*/  @!P0 BRA `(.L_x_141) ;  /* 0xfffffffc00f08947 */ /* 0x004fea000383ffff */
[----:B------:R-:W-:Y:S05]  /*8370*/  BRA `(.L_x_70) ;  /* 0xffffffb400787947 */ /* 0x000fea000383ffff */
.L_x_75:
[----:B-1----:R-:W-:-:S07]  /*8380*/  MOV R0, UR4 ;  /* 0x0000000400007c02 */ /* 0x002fce0008000f00 */
.L_x_142:
[----:B-1----:R1:W2:Y:S02]  /*8390*/  SYNCS.PHASECHK.TRANS64.TRYWAIT P0, [R0+URZ], R3 ;  /* 0x00000003000075a7 */ /* 0x0022a400080011ff */
[----:B--2---:R-:W-:Y:S05]  /*83a0*/  @!P0 NANOSLEEP.SYNCS 0x989680 ;  /* 0x009896800000895d */ /* 0x004fea0003900000 */
[----:B------:R-:W2:Y:S02]  /*83b0*/  @!P0 SYNCS.PHASECHK.TRANS64 P0, [R0+URZ], R3 ;  /* 0x00000003000085a7 */ /* 0x000ea400080010ff */
[----:B--2---:R-:W-:Y:S05]  /*83c0*/  @!P0 BRA `(.L_x_142) ;  /* 0xfffffffc00f08947 */ /* 0x004fea000383ffff */
[----:B------:R-:W-:Y:S05]  /*83d0*/  BRA `(.L_x_143) ;  /* 0xffffffb800447947 */ /* 0x000fea000383ffff */
.L_x_76:
[----:B------:R-:W-:-:S07]  /*83e0*/  MOV R0, UR5 ;  /* 0x0000000500007c02 */ /* 0x000fce0008000f00 */
.L_x_144:
[----:B-1----:R1:W2:Y:S02]  /*83f0*/  SYNCS.PHASECHK.TRANS64.TRYWAIT P0, [R0+URZ], R3 ;  /* 0x00000003000075a7 */ /* 0x0022a400080011ff */
[----:B--2---:R-:W-:Y:S05]  /*8400*/  @!P0 NANOSLEEP.SYNCS 0x989680 ;  /* 0x009896800000895d */ /* 0x004fea0003900000 */
[----:B------:R-:W2:Y:S02]  /*8410*/  @!P0 SYNCS.PHASECHK.TRANS64 P0, [R0+URZ], R3 ;  /* 0x00000003000085a7 */ /* 0x000ea400080010ff */
[----:B--2---:R-:W-:Y:S05]  /*8420*/  @!P0 BRA `(.L_x_144) ;  /* 0xfffffffc00f08947 */ /* 0x004fea000383ffff */
[----:B------:R-:W-:Y:S05]  /*8430*/  BRA `(.L_x_145) ;  /* 0xffffffb800507947 */ /* 0x000fea000383ffff */
.L_x_77:
[----:B------:R-:W-:-:S07]  /*8440*/  MOV R0, UR5 ;  /* 0x0000000500007c02 */ /* 0x000fce0008000f00 */
.L_x_146:
[----:B-1----:R1:W2:Y:S02]  /*8450*/  SYNCS.PHASECHK.TRANS64.TRYWAIT P0, [R0+URZ], R3 ;  /* 0x00000003000075a7 */ /* 0x0022a400080011ff */
[----:B--2---:R-:W-:Y:S05]  /*8460*/  @!P0 NANOSLEEP.SYNCS 0x989680 ;  /* 0x009896800000895d */ /* 0x004fea0003900000 */
[----:B------:R-:W2:Y:S02]  /*8470*/  @!P0 SYNCS.PHASECHK.TRANS64 P0, [R0+URZ], R3 ;  /* 0x00000003000085a7 */ /* 0x000ea400080010ff */
[----:B--2---:R-:W-:Y:S05]  /*8480*/  @!P0 BRA `(.L_x_146) ;  /* 0xfffffffc00f08947 */ /* 0x004fea000383ffff */
[----:B------:R-:W-:Y:S05]  /*8490*/  BRA `(.L_x_147) ;  /* 0xffffffb8005c7947 */ /* 0x000fea000383ffff */
.L_x_80:
[----:B------:R-:W-:-:S07]  /*84a0*/  MOV R0, UR17 ;  /* 0x0000001100007c02 */ /* 0x000fce0008000f00 */
.L_x_148:
[----:B-1----:R1:W2:Y:S02]  /*84b0*/  SYNCS.PHASECHK.TRANS64.TRYWAIT P1, [R0+URZ+0xe0], R3 ;  /* 0x0000e003000075a7 */ /* 0x0022a400080211ff */
[----:B--2---:R-:W-:Y:S05]  /*84c0*/  @!P1 NANOSLEEP.SYNCS 0x989680 ;  /* 0x009896800000995d */ /* 0x004fea0003900000 */
[----:B------:R-:W2:Y:S02]  /*84d0*/  @!P1 SYNCS.PHASECHK.TRANS64 P1, [R0+URZ+0xe0], R3 ;  /* 0x0000e003000095a7 */ /* 0x000ea400080210ff */
[----:B--2---:R-:W-:Y:S05]  /*84e0*/  @!P1 BRA `(.L_x_148) ;  /* 0xfffffffc00f09947 */ /* 0x004fea000383ffff */
[----:B------:R-:W-:Y:S05]  /*84f0*/  BRA `(.L_x_149) ;  /* 0xffffffb800a87947 */ /* 0x000fea000383ffff */
.L_x_85:
[----:B--2---:R2:W3:Y:S02]  /*8500*/  SYNCS.PHASECHK.TRANS64.TRYWAIT P0, [R12+URZ+0x60], R9 ;  /* 0x000060090c0075a7 */ /* 0x0044e400080011ff */
[----:B---3--:R-:W-:Y:S05]  /*8510*/  @!P0 NANOSLEEP.SYNCS 0x989680 ;  /* 0x009896800000895d */ /* 0x008fea0003900000 */
[----:B------:R-:W3:Y:S02]  /*8520*/  @!P0 SYNCS.PHASECHK.TRANS64 P0, [R12+URZ+0x60], R9 ;  /* 0x000060090c0085a7 */ /* 0x000ee400080010ff */
[----:B---3--:R-:W-:Y:S05]  /*8530*/  @!P0 BRA `(.L_x_85) ;  /* 0xfffffffc00f08947 */ /* 0x008fea000383ffff */
[----:B------:R-:W-:Y:S05]  /*8540*/  BRA `(.L_x_150) ;  /* 0xffffffbc00c87947 */ /* 0x000fea000383ffff */
.L_x_88:
[----:B------:R-:W-:Y:S07]  /*8550*/  MOV R0, UR21 ;  /* 0x0000001500007c02 */ /* 0x000fee0008000f00 */
.L_x_151:
[----:B--2---:R2:W3:Y:S02]  /*8560*/  SYNCS.PHASECHK.TRANS64.TRYWAIT P2, [R0+URZ+0x58], R11 ;  /* 0x0000580b000075a7 */ /* 0x0044e400080411ff */
[----:B---3--:R-:W-:Y:S05]  /*8570*/  @!P2 NANOSLEEP.SYNCS 0x989680 ;  /* 0x009896800000a95d */ /* 0x008fea0003900000 */
[----:B------:R-:W3:Y:S02]  /*8580*/  @!P2 SYNCS.PHASECHK.TRANS64 P2, [R0+URZ+0x58], R11 ;  /* 0x0000580b0000a5a7 */ /* 0x000ee400080410ff */
[----:B---3--:R-:W-:Y:S05]  /*8590*/  @!P2 BRA `(.L_x_151) ;  /* 0xfffffffc00f0a947 */ /* 0x008fea000383ffff */
[----:B------:R-:W-:Y:S05]  /*85a0*/  BRA `(.L_x_87) ;  /* 0xffffffc400307947 */ /* 0x000fea000383ffff */
.L_x_91:
[----:B--2---:R-:W-:Y:S07]  /*85b0*/  MOV R0, UR21 ;  /* 0x0000001500007c02 */ /* 0x004fee0008000f00 */
.L_x_152:
[----:B--2---:R2:W3:Y:S02]  /*85c0*/  SYNCS.PHASECHK.TRANS64.TRYWAIT P0, [R0+URZ+0x40], R9 ;  /* 0x00004009000075a7 */ /* 0x0044e400080011ff */
[----:B---3--:R-:W-:Y:S05]  /*85d0*/  @!P0 NANOSLEEP.SYNCS 0x989680 ;  /* 0x009896800000895d */ /* 0x008fea0003900000 */
[----:B------:R-:W3:Y:S02]  /*85e0*/  @!P0 SYNCS.PHASECHK.TRANS64 P0, [R0+URZ+0x40], R9 ;  /* 0x00004009000085a7 */ /* 0x000ee400080010ff */
[----:B---3--:R-:W-:Y:S05]  /*85f0*/  @!P0 BRA `(.L_x_152) ;  /* 0xfffffffc00f08947 */ /* 0x008fea000383ffff */
[----:B------:R-:W-:Y:S05]  /*8600*/  BRA `(.L_x_153) ;  /* 0xffffffc4008c7947 */ /* 0x000fea000383ffff */
.L_x_92:
[----:B------:R-:W-:Y:S07]  /*8610*/  MOV R0, UR21 ;  /* 0x0000001500007c02 */ /* 0x000fee0008000f00 */
.L_x_154:
[----:B--2---:R2:W3:Y:S02]  /*8620*/  SYNCS.PHASECHK.TRANS64.TRYWAIT P0, [R0+URZ+0x48], R9 ;  /* 0x00004809000075a7 */ /* 0x0044e400080011ff */
[----:B---3--:R-:W-:Y:S05]  /*8630*/  @!P0 NANOSLEEP.SYNCS 0x989680 ;  /* 0x009896800000895d */ /* 0x008fea0003900000 */
[----:B------:R-:W3:Y:S02]  /*8640*/  @!P0 SYNCS.PHASECHK.TRANS64 P0, [R0+URZ+0x48], R9 ;  /* 0x00004809000085a7 */ /* 0x000ee400080010ff */
[----:B---3--:R-:W-:Y:S05]  /*8650*/  @!P0 BRA `(.L_x_154) ;  /* 0xfffffffc00f08947 */ /* 0x008fea000383ffff */
[----:B------:R-:W-:Y:S05]  /*8660*/  BRA `(.L_x_155) ;  /* 0xffffffc400e47947 */ /* 0x000fea000383ffff */
.L_x_94:
[----:B------:R-:W-:-:S07]  /*8670*/  MOV R0, UR21 ;  /* 0x0000001500007c02 */ /* 0x000fce0008000f00 */
.L_x_156:
[----:B--2---:R2:W4:Y:S02]  /*8680*/  SYNCS.PHASECHK.TRANS64.TRYWAIT P0, [R0+URZ+0x40], R3 ;  /* 0x00004003000075a7 */ /* 0x00452400080011ff */
[----:B----4-:R-:W-:Y:S05]  /*8690*/  @!P0 NANOSLEEP.SYNCS 0x989680 ;  /* 0x009896800000895d */ /* 0x010fea0003900000 */
[----:B------:R-:W4:Y:S02]  /*86a0*/  @!P0 SYNCS.PHASECHK.TRANS64 P0, [R0+URZ+0x40], R3 ;  /* 0x00004003000085a7 */ /* 0x000f2400080010ff */
[----:B----4-:R-:W-:Y:S05]  /*86b0*/  @!P0 BRA `(.L_x_156) ;  /* 0xfffffffc00f08947 */ /* 0x010fea000383ffff */
[----:B------:R-:W-:Y:S05]  /*86c0*/  BRA `(.L_x_157) ;  /* 0xffffffc800707947 */ /* 0x000fea000383ffff */
.L_x_96:
[----:B-1----:R1:W2:Y:S02]  /*86d0*/  SYNCS.PHASECHK.TRANS64.TRYWAIT P0, [R3+URZ+0x60], R0 ;  /* 0x00006000030075a7 */ /* 0x0022a400080011ff */
[----:B--2---:R-:W-:Y:S05]  /*86e0*/  @!P0 NANOSLEEP.SYNCS 0x989680 ;  /* 0x009896800000895d */ /* 0x004fea0003900000 */
[----:B------:R-:W2:Y:S02]  /*86f0*/  @!P0 SYNCS.PHASECHK.TRANS64 P0, [R3+URZ+0x60], R0 ;  /* 0x00006000030085a7 */ /* 0x000ea400080010ff */
[----:B--2---:R-:W-:Y:S05]  /*8700*/  @!P0 BRA `(.L_x_96) ;  /* 0xfffffffc00f08947 */ /* 0x004fea000383ffff */
[----:B------:R-:W-:Y:S05]  /*8710*/  BRA `(.L_x_158) ;  /* 0xffffffcc002c7947 */ /* 0x000fea000383ffff */
.L_x_107:
[----:B-1----:R1:W2:Y:S02]  /*8720*/  SYNCS.PHASECHK.TRANS64.TRYWAIT P1, [R3+URZ+0x30], R0 ;  /* 0x00003000030075a7 */ /* 0x0022a400080211ff */
[----:B--2---:R-:W-:Y:S05]  /*8730*/  @!P1 NANOSLEEP.SYNCS 0x989680 ;  /* 0x009896800000995d */ /* 0x004fea0003900000 */
[----:B------:R-:W2:Y:S02]  /*8740*/  @!P1 SYNCS.PHASECHK.TRANS64 P1, [R3+URZ+0x30], R0 ;  /* 0x00003000030095a7 */ /* 0x000ea400080210ff */
[----:B--2---:R-:W-:Y:S05]  /*8750*/  @!P1 BRA `(.L_x_107) ;  /* 0xfffffffc00f09947 */ /* 0x004fea000383ffff */
[----:B------:R-:W-:Y:S05]  /*8760*/  BRA `(.L_x_106) ;  /* 0xffffffd800987947 */ /* 0x000fea000383ffff */
.L_x_109:
[----:B-1----:R1:W4:Y:S02]  /*8770*/  SYNCS.PHASECHK.TRANS64.TRYWAIT P0, [R90+URZ+0x80], R5 ;  /* 0x000080055a0075a7 */ /* 0x00232400080011ff */
[----:B----4-:R-:W-:Y:S05]  /*8780*/  @!P0 NANOSLEEP.SYNCS 0x989680 ;  /* 0x009896800000895d */ /* 0x010fea0003900000 */
[----:B------:R-:W4:Y:S02]  /*8790*/  @!P0 SYNCS.PHASECHK.TRANS64 P0, [R90+URZ+0x80], R5 ;  /* 0x000080055a0085a7 */ /* 0x000f2400080010ff */
[----:B----4-:R-:W-:Y:S05]  /*87a0*/  @!P0 BRA `(.L_x_109) ;  /* 0xfffffffc00f08947 */ /* 0x010fea000383ffff */
[----:B------:R-:W-:Y:S05]  /*87b0*/  BRA `(.L_x_108) ;  /* 0xffffffd800ec7947 */ /* 0x000fea000383ffff */
.L_x_117:
[----:B--2---:R2:W3:Y:S02]  /*87c0*/  SYNCS.PHASECHK.TRANS64.TRYWAIT P0, [R109+URZ+0x30], R2 ;  /* 0x000030026d0075a7 */ /* 0x0044e400080011ff */
[----:B---3--:R-:W-:Y:S05]  /*87d0*/  @!P0 NANOSLEEP.SYNCS 0x989680 ;  /* 0x009896800000895d */ /* 0x008fea0003900000 */
[----:B------:R-:W3:Y:S02]  /*87e0*/  @!P0 SYNCS.PHASECHK.TRANS64 P0, [R109+URZ+0x30], R2 ;  /* 0x000030026d0085a7 */ /* 0x000ee400080010ff */
[----:B---3--:R-:W-:Y:S05]  /*87f0*/  @!P0 BRA `(.L_x_117) ;  /* 0xfffffffc00f08947 */ /* 0x008fea000383ffff */
[----:B------:R-:W-:Y:S05]  /*8800*/  BRA `(.L_x_116) ;  /* 0xffffffe400f47947 */ /* 0x000fea000383ffff */
        .weak           $__internal_0_$__cuda_sm10x_tcgen05_guardrail_trap_col_being_dealloced_not_returned_by_alloc
        .type           $__internal_0_$__cuda_sm10x_tcgen05_guardrail_trap_col_being_dealloced_not_returned_by_alloc,@function
        .size           $__internal_0_$__cuda_sm10x_tcgen05_guardrail_trap_col_being_dealloced_not_returned_by_alloc,($__internal_1_$__cuda_sm10x_tcgen05_guardrail_trap_phase_invalid_during_alloc - $__internal_0_$__cuda_sm10x_tcgen05_guardrail_trap_col_being_dealloced_not_returned_by_alloc)
$__internal_0_$__cuda_sm10x_tcgen05_guardrail_trap_col_being_dealloced_not_returned_by_alloc:
[----:B------:R-:W-:Y:S05]  /*8810*/  BPT.TRAP 0x1 ;  /* 0x000000040000795c */ /* 0x000fea0000300000 */
[----:B------:R-:W-:-:S04]  /*8820*/  HFMA2 R3, -RZ, RZ, 0, 0 ;  /* 0x00000000ff037431 */ /* 0x000fc800000001ff */
[----:B------:R-:W-:Y:S05]  /*8830*/  RET.REL.NODEC R2 `(_ZN7cutlass13device_kernelINS_4gemm6kernel13GemmUniversalIN4cute5tupleIJiiiiEEENS1_10collective13CollectiveMmaINS1_35MainloopSm100TmaUmmaWarpSpecializedILi3ELi2ELi4ENS5_IJNS4_1CILi2EEESB_NSA_ILi1EEEEEEEENS5_IJNSA_ILi128EEESF_NSA_ILi64EEEEEENS_12float_e4m3_tENS5_IJlSC_lEEESI_SJ_NS4_8TiledMMAINS4_8MMA_AtomIJNS4_10MMA_TraitsINS4_25SM100_MMA_F8F6F4_2x1SM_SSEJSI_SI_fSF_SF_NS4_17integral_constantINS4_4UMMA5MajorELSQ_0EEESR_NSO_INSP_7ScaleInELSS_0EEEST_EEEEEENS4_6LayoutINS5_IJSC_SC_SC_EEENS5_IJNSA_ILi0EEESY_SY_EEEEENS5_IJNS4_10UnderscoreES11_S11_EEEEENS4_28SM100_TMA_2SM_LOAD_MULTICASTENS4_14ComposedLayoutINS4_7SwizzleILi2ELi4ELi3EEENS4_18smem_ptr_flag_bitsILi8EEENSW_INS5_IJNSA_ILi8EEESG_EEENS5_IJSG_SC_EEEEEEEvNS4_8identityENS4_18SM100_TMA_2SM_LOADES1E_vS1F_EENS_8epilogue10collective18CollectiveEpilogueINS1I_23Sm100TmaWarpSpecializedILi2ELi2ELi32ELb0ELb0EEEJNS5_IJSG_SF_SG_EEENS5_IJNSW_ISG_SC_EENSW_INS5_IJNSA_ILi32EEESB_EEENS5_IJSC_SG_EEEEEEEESI_SJ_SI_SJ_NS1I_6fusion15FusionCallbacksIS1M_NS1U_17LinearCombinationISI_fSI_fLNS_15FloatRoundStyleE2EEES1N_S1T_JEEENS4_5SM1004TMEM4LOAD26SM100_TMEM_LOAD_32dp32b32xENS4_13SM90_TMA_LOADENS15_INS16_ILi1ELi4ELi3EEES19_NSW_INS5_IJS1A_S1P_EEENS5_IJS1P_SC_EEEEEEENS4_39AutoVectorizingCopyWithAssumedAlignmentILi128EEENS4_14SM90_TMA_STOREES29_S2B_S2B_EEEvvEEEEvNT_6ParamsE) ;  /* 0xffffff7402f07950 */ /* 0x000fea0003c3ffff */
        .weak           $__internal_1_$__cuda_sm10x_tcgen05_guardrail_trap_phase_invalid_during_alloc
        .type           $__internal_1_$__cuda_sm10x_tcgen05_guardrail_trap_phase_invalid_during_alloc,@function
        .size           $__internal_1_$__cuda_sm10x_tcgen05_guardrail_trap_phase_invalid_during_alloc,($__internal_2_$__cuda_sm10x_tcgen05_guardrail_trap_unallocated_columns_being_dealloced - $__internal_1_$__cuda_sm10x_tcgen05_guardrail_trap_phase_invalid_during_alloc)
$__internal_1_$__cuda_sm10x_tcgen05_guardrail_trap_phase_invalid_during_alloc:
[----:B------:R-:W-:Y:S05]  /*8840*/  BPT.TRAP 0x1 ;  /* 0x000000040000795c */ /* 0x000fea0000300000 */
[----:B------:R-:W-:-:S04]  /*8850*/  MOV R5, 0x0 ;  /* 0x0000000000057802 */ /* 0x000fc80000000f00 */
[----:B------:R-:W-:Y:S05]  /*8860*/  RET.REL.NODEC R4 `(_ZN7cutlass13device_kernelINS_4gemm6kernel13GemmUniversalIN4cute5tupleIJiiiiEEENS1_10collective13CollectiveMmaINS1_35MainloopSm100TmaUmmaWarpSpecializedILi3ELi2ELi4ENS5_IJNS4_1CILi2EEESB_NSA_ILi1EEEEEEEENS5_IJNSA_ILi128EEESF_NSA_ILi64EEEEEENS_12float_e4m3_tENS5_IJlSC_lEEESI_SJ_NS4_8TiledMMAINS4_8MMA_AtomIJNS4_10MMA_TraitsINS4_25SM100_MMA_F8F6F4_2x1SM_SSEJSI_SI_fSF_SF_NS4_17integral_constantINS4_4UMMA5MajorELSQ_0EEESR_NSO_INSP_7ScaleInELSS_0EEEST_EEEEEENS4_6LayoutINS5_IJSC_SC_SC_EEENS5_IJNSA_ILi0EEESY_SY_EEEEENS5_IJNS4_10UnderscoreES11_S11_EEEEENS4_28SM100_TMA_2SM_LOAD_MULTICASTENS4_14ComposedLayoutINS4_7SwizzleILi2ELi4ELi3EEENS4_18smem_ptr_flag_bitsILi8EEENSW_INS5_IJNSA_ILi8EEESG_EEENS5_IJSG_SC_EEEEEEEvNS4_8identityENS4_18SM100_TMA_2SM_LOADES1E_vS1F_EENS_8epilogue10collective18CollectiveEpilogueINS1I_23Sm100TmaWarpSpecializedILi2ELi2ELi32ELb0ELb0EEEJNS5_IJSG_SF_SG_EEENS5_IJNSW_ISG_SC_EENSW_INS5_IJNSA_ILi32EEESB_EEENS5_IJSC_SG_EEEEEEEESI_SJ_SI_SJ_NS1I_6fusion15FusionCallbacksIS1M_NS1U_17LinearCombinationISI_fSI_fLNS_15FloatRoundStyleE2EEES1N_S1T_JEEENS4_5SM1004TMEM4LOAD26SM100_TMEM_LOAD_32dp32b32xENS4_13SM90_TMA_LOADENS15_INS16_ILi1ELi4ELi3EEES19_NSW_INS5_IJS1A_S1P_EEENS5_IJS1P_SC_EEEEEEENS4_39AutoVectorizingCopyWithAssumedAlignmentILi128EEENS4_14SM90_TMA_STOREES29_S2B_S2B_EEEvvEEEEvNT_6ParamsE) ;  /* 0xffffff7404e47950 */ /* 0x000fea0003c3ffff */
        .weak           $__internal_2_$__cuda_sm10x_tcgen05_guardrail_trap_unallocated_columns_being_dealloced
        .type           $__internal_2_$__cuda_sm10x_tcgen05_guardrail_trap_unallocated_columns_being_dealloced,@function
        .size           $__internal_2_$__cuda_sm10x_tcgen05_guardrail_trap_unallocated_columns_being_dealloced,(.L_x_160 - $__internal_2_$__cuda_sm10x_tcgen05_guardrail_trap_unallocated_columns_being_dealloced)
$__internal_2_$__cuda_sm10x_tcgen05_guardrail_trap_unallocated_columns_being_dealloced:
[----:B------:R-:W-:Y:S05]  /*8870*/  BPT.TRAP 0x1 ;  /* 0x000000040000795c */ /* 0x000fea0000300000 */
[----:B------:R-:W-:-:S04]  /*8880*/  HFMA2 R3, -RZ, RZ, 0, 0 ;  /* 0x00000000ff037431 */ /* 0x000fc800000001ff */
[----:B------:R-:W-:Y:S05]  /*8890*/  RET.REL.NODEC R2 `(_ZN7cutlass13device_kernelINS_4gemm6kernel13GemmUniversalIN4cute5tupleIJiiiiEEENS1_10collective13CollectiveMmaINS1_35MainloopSm100TmaUmmaWarpSpecializedILi3ELi2ELi4ENS5_IJNS4_1CILi2EEESB_NSA_ILi1EEEEEEEENS5_IJNSA_ILi128EEESF_NSA_ILi64EEEEEENS_12float_e4m3_tENS5_IJlSC_lEEESI_SJ_NS4_8TiledMMAINS4_8MMA_AtomIJNS4_10MMA_TraitsINS4_25SM100_MMA_F8F6F4_2x1SM_SSEJSI_SI_fSF_SF_NS4_17integral_constantINS4_4UMMA5MajorELSQ_0EEESR_NSO_INSP_7ScaleInELSS_0EEEST_EEEEEENS4_6LayoutINS5_IJSC_SC_SC_EEENS5_IJNSA_ILi0EEESY_SY_EEEEENS5_IJNS4_10UnderscoreES11_S11_EEEEENS4_28SM100_TMA_2SM_LOAD_MULTICASTENS4_14ComposedLayoutINS4_7SwizzleILi2ELi4ELi3EEENS4_18smem_ptr_flag_bitsILi8EEENSW_INS5_IJNSA_ILi8EEESG_EEENS5_IJSG_SC_EEEEEEEvNS4_8identityENS4_18SM100_TMA_2SM_LOADES1E_vS1F_EENS_8epilogue10collective18CollectiveEpilogueINS1I_23Sm100TmaWarpSpecializedILi2ELi2ELi32ELb0ELb0EEEJNS5_IJSG_SF_SG_EEENS5_IJNSW_ISG_SC_EENSW_INS5_IJNSA_ILi32EEESB_EEENS5_IJSC_SG_EEEEEEEESI_SJ_SI_SJ_NS1I_6fusion15FusionCallbacksIS1M_NS1U_17LinearCombinationISI_fSI_fLNS_15FloatRoundStyleE2EEES1N_S1T_JEEENS4_5SM1004TMEM4LOAD26SM100_TMEM_LOAD_32dp32b32xENS4_13SM90_TMA_LOADENS15_INS16_ILi1ELi4ELi3EEES19_NSW_INS5_IJS1A_S1P_EEENS5_IJS1P_SC_EEEEEEENS4_39AutoVectorizingCopyWithAssumedAlignmentILi128EEENS4_14SM90_TMA_STOREES29_S2B_S2B_EEEvvEEEEvNT_6ParamsE) ;  /* 0xffffff7402d87950 */ /* 0x000fea0003c3ffff */
.L_x_159:
[----:B------:R-:W-:-:S00]  /*88a0*/  BRA `(.L_x_159) ;  /* 0xfffffffc00fc7947 */ /* 0x000fc0000383ffff */
[----:B------:R-:W-:-:S00]  /*88b0*/  NOP ;  /* 0x0000000000007918 */ /* 0x000fc00000000000 */
        /* <DEDUP_REMOVED lines=12> */
.L_x_160:


//--------------------- .nv.global.init           --------------------------
	.section	.nv.global.init,"aw",@progbits
.nv.global.init:
	.type		$str$27,@object
	.size		$str$27,($str$28 - $str$27)
$str$27:
        /*0000*/ 	.byte	0x28, 0x61, 0x64, 0x64, 0x72, 0x65, 0x73, 0x73, 0x20, 0x26, 0x20, 0x6d, 0x61, 0x73, 0x6b, 0x29
        /*0010*/ 	.byte	0x20, 0x3d, 0x3d, 0x20, 0x30, 0x00
	.type		$str$28,@object
	.size		$str$28,($str$26 - $str$28)
$str$28:
        /*0016*/ 	.byte	0x2f, 0x74, 0x6d, 0x70, 0x2f, 0x63, 0x75, 0x74, 0x6c, 0x61, 0x73, 0x73, 0x5f, 0x73, 0x77, 0x65
        /*0026*/ 	.byte	0x65, 0x70, 0x5f, 0x73, 0x72, 0x63, 0x2f, 0x69, 0x6e, 0x63, 0x6c, 0x75, 0x64, 0x65, 0x2f, 0x63
        /*0036*/ 	.byte	0x75, 0x74, 0x65, 0x2f, 0x70, 0x6f, 0x69, 0x6e, 0x74, 0x65, 0x72, 0x5f, 0x66, 0x6c, 0x61, 0x67
        /*0046*/ 	.byte	0x67, 0x65, 0x64, 0x2e, 0x68, 0x70, 0x70, 0x00
	.type		$str$26,@object
	.size		$str$26,($str$25 - $str$26)
$str$26:
        /*004e*/ 	.byte	0x2f, 0x74, 0x6d, 0x70, 0x2f, 0x63, 0x75, 0x74, 0x6c, 0x61, 0x73, 0x73, 0x5f, 0x73, 0x77, 0x65
        /*005e*/ 	.byte	0x65, 0x70, 0x5f, 0x73, 0x72, 0x63, 0x2f, 0x69, 0x6e, 0x63, 0x6c, 0x75, 0x64, 0x65, 0x2f, 0x63
        /*006e*/ 	.byte	0x75, 0x74, 0x65, 0x2f, 0x61, 0x74, 0x6f, 0x6d, 0x2f, 0x63, 0x6f, 0x70, 0x79, 0x5f, 0x74, 0x72
        /*007e*/ 	.byte	0x61, 0x69, 0x74, 0x73, 0x5f, 0x73, 0x6d, 0x31, 0x30, 0x30, 0x2e, 0x68, 0x70, 0x70, 0x00
	.type		$str$25,@object
	.size		$str$25,(__unnamed_1 - $str$25)
$str$25:
        /*008d*/ 	.byte	0x28, 0x28, 0x75, 0x69, 0x6e, 0x74, 0x33, 0x32, 0x5f, 0x74, 0x28, 0x74, 0x68, 0x72, 0x65, 0x61
        /*009d*/ 	.byte	0x64, 0x49, 0x64, 0x78, 0x2e, 0x78, 0x29, 0x20, 0x2f, 0x20, 0x33, 0x32, 0x29, 0x20, 0x25, 0x20
        /*00ad*/ 	.byte	0x34, 0x29, 0x20, 0x3d, 0x3d, 0x20, 0x28, 0x28, 0x28, 0x74, 0x6d, 0x65, 0x6d, 0x5f, 0x61, 0x64
        /*00bd*/ 	.byte	0x64, 0x72, 0x20, 0x3e, 0x3e, 0x20, 0x31, 0x36, 0x29, 0x20, 0x2f, 0x20, 0x33, 0x32, 0x29, 0x20
        /*00cd*/ 	.byte	0x25, 0x20, 0x34, 0x29, 0x00
	.type		__unnamed_1,@object
	.size		__unnamed_1,(__unnamed_2 - __unnamed_1)
__unnamed_1:
        /*00d2*/ 	.byte	0x61, 0x75, 0x74, 0x6f, 0x20, 0x63, 0x75, 0x74, 0x65, 0x3a, 0x3a, 0x61, 0x73, 0x5f, 0x70, 0x6f
        /* <DEDUP_REMOVED lines=24> */
        /*0262*/ 	.byte	0x3a, 0x3a, 0x43, 0x3c, 0x34, 0x30, 0x39, 0x36, 0x3e, 0x3e, 0x3e, 0x3e, 0x5d, 0x00
	.type		__unnamed_2,@object
	.size		__unnamed_2,(.L_2 - __unnamed_2)
__unnamed_2:
        /* <DEDUP_REMOVED lines=40> */
        /*04f0*/ 	.byte	0x74, 0x65, 0x3a, 0x3a, 0x43, 0x3c, 0x30, 0x3e, 0x3e, 0x3e, 0x3e, 0x5d, 0x00
.L_2:


//--------------------- .nv.shared._ZN7cutlass13device_kernelINS_4gemm6kernel13GemmUniversalIN4cute5tupleIJiiiiEEENS1_10collective13CollectiveMmaINS1_35MainloopSm100TmaUmmaWarpSpecializedILi3ELi2ELi4ENS5_IJNS4_1CILi2EEESB_NSA_ILi1EEEEEEEENS5_IJNSA_ILi128EEESF_NSA_ILi64EEEEEENS_12float_e4m3_tENS5_IJlSC_lEEESI_SJ_NS4_8TiledMMAINS4_8MMA_AtomIJNS4_10MMA_TraitsINS4_25SM100_MMA_F8F6F4_2x1SM_SSEJSI_SI_fSF_SF_NS4_17integral_constantINS4_4UMMA5MajorELSQ_0EEESR_NSO_INSP_7ScaleInELSS_0EEEST_EEEEEENS4_6LayoutINS5_IJSC_SC_SC_EEENS5_IJNSA_ILi0EEESY_SY_EEEEENS5_IJNS4_10UnderscoreES11_S11_EEEEENS4_28SM100_TMA_2SM_LOAD_MULTICASTENS4_14ComposedLayoutINS4_7SwizzleILi2ELi4ELi3EEENS4_18smem_ptr_flag_bitsILi8EEENSW_INS5_IJNSA_ILi8EEESG_EEENS5_IJSG_SC_EEEEEEEvNS4_8identityENS4_18SM100_TMA_2SM_LOADES1E_vS1F_EENS_8epilogue10collective18CollectiveEpilogueINS1I_23Sm100TmaWarpSpecializedILi2ELi2ELi32ELb0ELb0EEEJNS5_IJSG_SF_SG_EEENS5_IJNSW_ISG_SC_EENSW_INS5_IJNSA_ILi32EEESB_EEENS5_IJSC_SG_EEEEEEEESI_SJ_SI_SJ_NS1I_6fusion15FusionCallbacksIS1M_NS1U_17LinearCombinationISI_fSI_fLNS_15FloatRoundStyleE2EEES1N_S1T_JEEENS4_5SM1004TMEM4LOAD26SM100_TMEM_LOAD_32dp32b32xENS4_13SM90_TMA_LOADENS15_INS16_ILi1ELi4ELi3EEES19_NSW_INS5_IJS1A_S1P_EEENS5_IJS1P_SC_EEEEEEENS4_39AutoVectorizingCopyWithAssumedAlignmentILi128EEENS4_14SM90_TMA_STOREES29_S2B_S2B_EEEvvEEEEvNT_6ParamsE --------------------------
	.section	.nv.shared._ZN7cutlass13device_kernelINS_4gemm6kernel13GemmUniversalIN4cute5tupleIJiiiiEEENS1_10collective13CollectiveMmaINS1_35MainloopSm100TmaUmmaWarpSpecializedILi3ELi2ELi4ENS5_IJNS4_1CILi2EEESB_NSA_ILi1EEEEEEEENS5_IJNSA_ILi128EEESF_NSA_ILi64EEEEEENS_12float_e4m3_tENS5_IJlSC_lEEESI_SJ_NS4_8TiledMMAINS4_8MMA_AtomIJNS4_10MMA_TraitsINS4_25SM100_MMA_F8F6F4_2x1SM_SSEJSI_SI_fSF_SF_NS4_17integral_constantINS4_4UMMA5MajorELSQ_0EEESR_NSO_INSP_7ScaleInELSS_0EEEST_EEEEEENS4_6LayoutINS5_IJSC_SC_SC_EEENS5_IJNSA_ILi0EEESY_SY_EEEEENS5_IJNS4_10UnderscoreES11_S11_EEEEENS4_28SM100_TMA_2SM_LOAD_MULTICASTENS4_14ComposedLayoutINS4_7SwizzleILi2ELi4ELi3EEENS4_18smem_ptr_flag_bitsILi8EEENSW_INS5_IJNSA_ILi8EEESG_EEENS5_IJSG_SC_EEEEEEEvNS4_8identityENS4_18SM100_TMA_2SM_LOADES1E_vS1F_EENS_8epilogue10collective18CollectiveEpilogueINS1I_23Sm100TmaWarpSpecializedILi2ELi2ELi32ELb0ELb0EEEJNS5_IJSG_SF_SG_EEENS5_IJNSW_ISG_SC_EENSW_INS5_IJNSA_ILi32EEESB_EEENS5_IJSC_SG_EEEEEEEESI_SJ_SI_SJ_NS1I_6fusion15FusionCallbacksIS1M_NS1U_17LinearCombinationISI_fSI_fLNS_15FloatRoundStyleE2EEES1N_S1T_JEEENS4_5SM1004TMEM4LOAD26SM100_TMEM_LOAD_32dp32b32xENS4_13SM90_TMA_LOADENS15_INS16_ILi1ELi4ELi3EEES19_NSW_INS5_IJS1A_S1P_EEENS5_IJS1P_SC_EEEEEEENS4_39AutoVectorizingCopyWithAssumedAlignmentILi128EEENS4_14SM90_TMA_STOREES29_S2B_S2B_EEEvvEEEEvNT_6ParamsE,"aw",@nobits
	.sectionflags	@""
	.align	16
	.zero		1024


//--------------------- .nv.shared.reserved.0     --------------------------
	.section	.nv.shared.reserved.0,"aw",@nobits
	.weak		__nv_reservedSMEM_offset_0_alias
	.size		__nv_reservedSMEM_offset_0_alias, 0, 64
	.other		__nv_reservedSMEM_offset_0_alias,@"STO_CUDA_RESERVED_SHARED STV_DEFAULT"
__nv_reservedSMEM_offset_0_alias:
	.zero		0
.nv.shared.reserved.0:
	.zero		64
	.weak		__nv_reservedSMEM_tcgen05_partition
	.type		__nv_reservedSMEM_tcgen05_partition,@object
	.size		__nv_reservedSMEM_tcgen05_partition,(.L_0 - __nv_reservedSMEM_tcgen05_partition)
__nv_reservedSMEM_tcgen05_partition:
	.zero		32
.L_0:


//--------------------- .nv.global                --------------------------
	.section	.nv.global,"aw",@nobits
.nv.global:
	.type		_ZN39_INTERNAL_67ebb8a1_4_k_cu_1135e913_85044cute1_E,@object
	.size		_ZN39_INTERNAL_67ebb8a1_4_k_cu_1135e913_85044cute1_E,(_ZN39_INTERNAL_67ebb8a1_4_k_cu_1135e913_85044cuda3std3__45__cpo6cbeginE - _ZN39_INTERNAL_67ebb8a1_4_k_cu_1135e913_85044cute1_E)
_ZN39_INTERNAL_67ebb8a1_4_k_cu_1135e913_85044cute1_E:
	.zero		1
	.type		_ZN39_INTERNAL_67ebb8a1_4_k_cu_1135e913_85044cuda3std3__45__cpo6cbeginE,@object
	.size		_ZN39_INTERNAL_67ebb8a1_4_k_cu_1135e913_85044cuda3std3__45__cpo6cbeginE,(_ZN39_INTERNAL_67ebb8a1_4_k_cu_1135e913_85044cuda3std3__48in_placeE - _ZN39_INTERNAL_67ebb8a1_4_k_cu_1135e913_85044cuda3std3__45__cpo6cbeginE)
_ZN39_INTERNAL_67ebb8a1_4_k_cu_1135e913_85044cuda3std3__45__cpo6cbeginE:
	.zero		1
	.type		_ZN39_INTERNAL_67ebb8a1_4_k_cu_1135e913_85044cuda3std3__48in_placeE,@object
	.size		_ZN39_INTERNAL_67ebb8a1_4_k_cu_1135e913_85044cuda3std3__48in_placeE,(_ZN39_INTERNAL_67ebb8a1_4_k_cu_1135e913_85044cuda3std6ranges3__45__cpo9iter_moveE - _ZN39_INTERNAL_67ebb8a1_4_k_cu_1135e913_85044cuda3std3__48in_placeE)
_ZN39_INTERNAL_67ebb8a1_4_k_cu_1135e913_85044cuda3std3__48in_placeE:
	.zero		1
	.type		_ZN39_INTERNAL_67ebb8a1_4_k_cu_1135e913_85044cuda3std6ranges3__45__cpo9iter_moveE,@object
	.size		_ZN39_INTERNAL_67ebb8a1_4_k_cu_1135e913_85044cuda3std6ranges3__45__cpo9iter_moveE,(_ZN39_INTERNAL_67ebb8a1_4_k_cu_1135e913_85044cuda3std3__45__cpo5beginE - _ZN39_INTERNAL_67ebb8a1_4_k_cu_1135e913_85044cuda3std6ranges3__45__cpo9iter_moveE)
_ZN39_INTERNAL_67ebb8a1_4_k_cu_1135e913_85044cuda3std6ranges3__45__cpo9iter_moveE:
	.zero		1
	.type		_ZN39_INTERNAL_67ebb8a1_4_k_cu_1135e913_85044cuda3std3__45__cpo5beginE,@object
	.size		_ZN39_INTERNAL_67ebb8a1_4_k_cu_1135e913_85044cuda3std3__45__cpo5beginE,(_ZN39_INTERNAL_67ebb8a1_4_k_cu_1135e913_85044cuda3std3__441_GLOBAL__N__67ebb8a1_4_k_cu_1135e913_85046ignoreE - _ZN39_INTERNAL_67ebb8a1_4_k_cu_1135e913_85044cuda3std3__45__cpo5beginE)
_ZN39_INTERNAL_67ebb8a1_4_k_cu_1135e913_85044cuda3std3__45__cpo5beginE:
	.zero		1
	.type		_ZN39_INTERNAL_67ebb8a1_4_k_cu_1135e913_85044cuda3std3__441_GLOBAL__N__67ebb8a1_4_k_cu_1135e913_85046ignoreE,@object
	.size		_ZN39_INTERNAL_67ebb8a1_4_k_cu_1135e913_85044cuda3std3__441_GLOBAL__N__67ebb8a1_4_k_cu_1135e913_85046ignoreE,(_ZN39_INTERNAL_67ebb8a1_4_k_cu_1135e913_85044cute7productE - _ZN39_INTERNAL_67ebb8a1_4_k_cu_1135e913_85044cuda3std3__441_GLOBAL__N__67ebb8a1_4_k_cu_1135e913_85046ignoreE)
_ZN39_INTERNAL_67ebb8a1_4_k_cu_1135e913_85044cuda3std3__441_GLOBAL__N__67ebb8a1_4_k_cu_1135e913_85046ignoreE:
	.zero		1
	.type		_ZN39_INTERNAL_67ebb8a1_4_k_cu_1135e913_85044cute7productE,@object
	.size		_ZN39_INTERNAL_67ebb8a1_4_k_cu_1135e913_85044cute7productE,(_ZN39_INTERNAL_67ebb8a1_4_k_cu_1135e913_85044cuda3std3__45__cpo3endE - _ZN39_INTERNAL_67ebb8a1_4_k_cu_1135e913_85044cute7productE)
_ZN39_INTERNAL_67ebb8a1_4_k_cu_1135e913_85044cute7productE:
	.zero		1
	.type		_ZN39_INTERNAL_67ebb8a1_4_k_cu_1135e913_85044cuda3std3__45__cpo3endE,@object
	.size		_ZN39_INTERNAL_67ebb8a1_4_k_cu_1135e913_85044cuda3std3__45__cpo3endE,(_ZN39_INTERNAL_67ebb8a1_4_k_cu_1135e913_85044cuda3std3__419piecewise_constructE - _ZN39_INTERNAL_67ebb8a1_4_k_cu_1135e913_85044cuda3std3__45__cpo3endE)
_ZN39_INTERNAL_67ebb8a1_4_k_cu_1135e913_85044cuda3std3__45__cpo3endE:
	.zero		1
	.type		_ZN39_INTERNAL_67ebb8a1_4_k_cu_1135e913_85044cuda3std3__419piecewise_constructE,@object
	.size		_ZN39_INTERNAL_67ebb8a1_4_k_cu_1135e913_85044cuda3std3__419piecewise_constructE,(_ZN39_INTERNAL_67ebb8a1_4_k_cu_1135e913_85044cuda3std3__45__cpo4cendE - _ZN39_INTERNAL_67ebb8a1_4_k_cu_1135e913_85044cuda3std3__419piecewise_constructE)
_ZN39_INTERNAL_67ebb8a1_4_k_cu_1135e913_85044cuda3std3__419piecewise_constructE:
	.zero		1
	.type		_ZN39_INTERNAL_67ebb8a1_4_k_cu_1135e913_85044cuda3std3__45__cpo4cendE,@object
	.size		_ZN39_INTERNAL_67ebb8a1_4_k_cu_1135e913_85044cuda3std3__45__cpo4cendE,(_ZN39_INTERNAL_67ebb8a1_4_k_cu_1135e913_85044cuda3std6ranges3__45__cpo4swapE - _ZN39_INTERNAL_67ebb8a1_4_k_cu_1135e913_85044cuda3std3__45__cpo4cendE)
_ZN39_INTERNAL_67ebb8a1_4_k_cu_1135e913_85044cuda3std3__45__cpo4cendE:
	.zero		1
	.type		_ZN39_INTERNAL_67ebb8a1_4_k_cu_1135e913_85044cuda3std6ranges3__45__cpo4swapE,@object
	.size		_ZN39_INTERNAL_67ebb8a1_4_k_cu_1135e913_85044cuda3std6ranges3__45__cpo4swapE,(.L_10 - _ZN39_INTERNAL_67ebb8a1_4_k_cu_1135e913_85044cuda3std6ranges3__45__cpo4swapE)
_ZN39_INTERNAL_67ebb8a1_4_k_cu_1135e913_85044cuda3std6ranges3__45__cpo4swapE:
	.zero		1
.L_10:


//--------------------- .nv.constant0._ZN7cutlass13device_kernelINS_4gemm6kernel13GemmUniversalIN4cute5tupleIJiiiiEEENS1_10collective13CollectiveMmaINS1_35MainloopSm100TmaUmmaWarpSpecializedILi3ELi2ELi4ENS5_IJNS4_1CILi2EEESB_NSA_ILi1EEEEEEEENS5_IJNSA_ILi128EEESF_NSA_ILi64EEEEEENS_12float_e4m3_tENS5_IJlSC_lEEESI_SJ_NS4_8TiledMMAINS4_8MMA_AtomIJNS4_10MMA_TraitsINS4_25SM100_MMA_F8F6F4_2x1SM_SSEJSI_SI_fSF_SF_NS4_17integral_constantINS4_4UMMA5MajorELSQ_0EEESR_NSO_INSP_7ScaleInELSS_0EEEST_EEEEEENS4_6LayoutINS5_IJSC_SC_SC_EEENS5_IJNSA_ILi0EEESY_SY_EEEEENS5_IJNS4_10UnderscoreES11_S11_EEEEENS4_28SM100_TMA_2SM_LOAD_MULTICASTENS4_14ComposedLayoutINS4_7SwizzleILi2ELi4ELi3EEENS4_18smem_ptr_flag_bitsILi8EEENSW_INS5_IJNSA_ILi8EEESG_EEENS5_IJSG_SC_EEEEEEEvNS4_8identityENS4_18SM100_TMA_2SM_LOADES1E_vS1F_EENS_8epilogue10collective18CollectiveEpilogueINS1I_23Sm100TmaWarpSpecializedILi2ELi2ELi32ELb0ELb0EEEJNS5_IJSG_SF_SG_EEENS5_IJNSW_ISG_SC_EENSW_INS5_IJNSA_ILi32EEESB_EEENS5_IJSC_SG_EEEEEEEESI_SJ_SI_SJ_NS1I_6fusion15FusionCallbacksIS1M_NS1U_17LinearCombinationISI_fSI_fLNS_15FloatRoundStyleE2EEES1N_S1T_JEEENS4_5SM1004TMEM4LOAD26SM100_TMEM_LOAD_32dp32b32xENS4_13SM90_TMA_LOADENS15_INS16_ILi1ELi4ELi3EEES19_NSW_INS5_IJS1A_S1P_EEENS5_IJS1P_SC_EEEEEEENS4_39AutoVectorizingCopyWithAssumedAlignmentILi128EEENS4_14SM90_TMA_STOREES29_S2B_S2B_EEEvvEEEEvNT_6ParamsE --------------------------
	.section	.nv.constant0._ZN7cutlass13device_kernelINS_4gemm6kernel13GemmUniversalIN4cute5tupleIJiiiiEEENS1_10collective13CollectiveMmaINS1_35MainloopSm100TmaUmmaWarpSpecializedILi3ELi2ELi4ENS5_IJNS4_1CILi2EEESB_NSA_ILi1EEEEEEEENS5_IJNSA_ILi128EEESF_NSA_ILi64EEEEEENS_12float_e4m3_tENS5_IJlSC_lEEESI_SJ_NS4_8TiledMMAINS4_8MMA_AtomIJNS4_10MMA_TraitsINS4_25SM100_MMA_F8F6F4_2x1SM_SSEJSI_SI_fSF_SF_NS4_17integral_constantINS4_4UMMA5MajorELSQ_0EEESR_NSO_INSP_7ScaleInELSS_0EEEST_EEEEEENS4_6LayoutINS5_IJSC_SC_SC_EEENS5_IJNSA_ILi0EEESY_SY_EEEEENS5_IJNS4_10UnderscoreES11_S11_EEEEENS4_28SM100_TMA_2SM_LOAD_MULTICASTENS4_14ComposedLayoutINS4_7SwizzleILi2ELi4ELi3EEENS4_18smem_ptr_flag_bitsILi8EEENSW_INS5_IJNSA_ILi8EEESG_EEENS5_IJSG_SC_EEEEEEEvNS4_8identityENS4_18SM100_TMA_2SM_LOADES1E_vS1F_EENS_8epilogue10collective18CollectiveEpilogueINS1I_23Sm100TmaWarpSpecializedILi2ELi2ELi32ELb0ELb0EEEJNS5_IJSG_SF_SG_EEENS5_IJNSW_ISG_SC_EENSW_INS5_IJNSA_ILi32EEESB_EEENS5_IJSC_SG_EEEEEEEESI_SJ_SI_SJ_NS1I_6fusion15FusionCallbacksIS1M_NS1U_17LinearCombinationISI_fSI_fLNS_15FloatRoundStyleE2EEES1N_S1T_JEEENS4_5SM1004TMEM4LOAD26SM100_TMEM_LOAD_32dp32b32xENS4_13SM90_TMA_LOADENS15_INS16_ILi1ELi4ELi3EEES19_NSW_INS5_IJS1A_S1P_EEENS5_IJS1P_SC_EEEEEEENS4_39AutoVectorizingCopyWithAssumedAlignmentILi128EEENS4_14SM90_TMA_STOREES29_S2B_S2B_EEEvvEEEEvNT_6ParamsE,"a",@progbits
	.sectionflags	@""
	.align	4
.nv.constant0._ZN7cutlass13device_kernelINS_4gemm6kernel13GemmUniversalIN4cute5tupleIJiiiiEEENS1_10collective13CollectiveMmaINS1_35MainloopSm100TmaUmmaWarpSpecializedILi3ELi2ELi4ENS5_IJNS4_1CILi2EEESB_NSA_ILi1EEEEEEEENS5_IJNSA_ILi128EEESF_NSA_ILi64EEEEEENS_12float_e4m3_tENS5_IJlSC_lEEESI_SJ_NS4_8TiledMMAINS4_8MMA_AtomIJNS4_10MMA_TraitsINS4_25SM100_MMA_F8F6F4_2x1SM_SSEJSI_SI_fSF_SF_NS4_17integral_constantINS4_4UMMA5MajorELSQ_0EEESR_NSO_INSP_7ScaleInELSS_0EEEST_EEEEEENS4_6LayoutINS5_IJSC_SC_SC_EEENS5_IJNSA_ILi0EEESY_SY_EEEEENS5_IJNS4_10UnderscoreES11_S11_EEEEENS4_28SM100_TMA_2SM_LOAD_MULTICASTENS4_14ComposedLayoutINS4_7SwizzleILi2ELi4ELi3EEENS4_18smem_ptr_flag_bitsILi8EEENSW_INS5_IJNSA_ILi8EEESG_EEENS5_IJSG_SC_EEEEEEEvNS4_8identityENS4_18SM100_TMA_2SM_LOADES1E_vS1F_EENS_8epilogue10collective18CollectiveEpilogueINS1I_23Sm100TmaWarpSpecializedILi2ELi2ELi32ELb0ELb0EEEJNS5_IJSG_SF_SG_EEENS5_IJNSW_ISG_SC_EENSW_INS5_IJNSA_ILi32EEESB_EEENS5_IJSC_SG_EEEEEEEESI_SJ_SI_SJ_NS1I_6fusion15FusionCallbacksIS1M_NS1U_17LinearCombinationISI_fSI_fLNS_15FloatRoundStyleE2EEES1N_S1T_JEEENS4_5SM1004TMEM4LOAD26SM100_TMEM_LOAD_32dp32b32xENS4_13SM90_TMA_LOADENS15_INS16_ILi1ELi4ELi3EEES19_NSW_INS5_IJS1A_S1P_EEENS5_IJS1P_SC_EEEEEEENS4_39AutoVectorizingCopyWithAssumedAlignmentILi128EEENS4_14SM90_TMA_STOREES29_S2B_S2B_EEEvvEEEEvNT_6ParamsE:
	.zero		2944


//--------------------- SYMBOLS --------------------------

	.type		.nv.reservedSmem.offset0,@object
	.size		.nv.reservedSmem.offset0,0x4
	.type		.nv.reservedSmem.cap,@object
	.size		.nv.reservedSmem.cap,0x4
	.type		__assertfail,@function
